def matmul_kernel(
    a_ptr,
    b_ptr,
    c_ptr,
    M,
    N,
    K,
    stride_am,
    stride_ak,
    stride_bk,
    stride_bn,
    stride_cm,
    stride_cn,
    BLOCK_M: tl.constexpr,
    BLOCK_N: tl.constexpr,
    BLOCK_K: tl.constexpr,
    GROUP_M: tl.constexpr,
):
    pid = tl.program_id(axis=0)
    num_pid_m = tl.cdiv(M, BLOCK_M)
    num_pid_n = tl.cdiv(N, BLOCK_N)
    num_pid_in_group = GROUP_M * num_pid_n
    group_id = pid // num_pid_in_group
    first_pid_m = group_id * GROUP_M
    group_size_m = min(num_pid_m - first_pid_m, GROUP_M)
    pid_m = first_pid_m + ((pid % num_pid_in_group) % group_size_m)
    pid_n = (pid % num_pid_in_group) // group_size_m

    offs_am = (pid_m * BLOCK_M + tl.arange(0, BLOCK_M)) % M
    offs_bn = (pid_n * BLOCK_N + tl.arange(0, BLOCK_N)) % N
    offs_k = tl.arange(0, BLOCK_K)
    a_ptrs = a_ptr + offs_am[:, None] * stride_am + offs_k[None, :] * stride_ak
    b_ptrs = b_ptr + offs_k[:, None] * stride_bk + offs_bn[None, :] * stride_bn

    acc = tl.zeros((BLOCK_M, BLOCK_N), dtype=tl.float32)
    for kk in range(0, tl.cdiv(K, BLOCK_K)):
        a = tl.load(a_ptrs, mask=offs_k[None, :] < K - kk * BLOCK_K, other=0.0)
        b = tl.load(b_ptrs, mask=offs_k[:, None] < K - kk * BLOCK_K, other=0.0)
        acc = tl.dot(a, b, acc)
        a_ptrs += BLOCK_K * stride_ak
        b_ptrs += BLOCK_K * stride_bk

    c = acc.to(c_ptr.dtype.element_ty)
    offs_cm = pid_m * BLOCK_M + tl.arange(0, BLOCK_M)
    offs_cn = pid_n * BLOCK_N + tl.arange(0, BLOCK_N)
    c_ptrs = c_ptr + offs_cm[:, None] * stride_cm + offs_cn[None, :] * stride_cn
    mask = (offs_cm[:, None] < M) & (offs_cn[None, :] < N)
    tl.store(c_ptrs, c, mask=mask)

# config = {"BLOCK_K": 64, "BLOCK_M": 64, "BLOCK_N": 64, "GROUP_M": 8, "arch": "sm_100", "dtype": "fp16", "num_ctas": 1, "num_stages": 3, "num_warps": 4}
# arch = sm_100


// ===== COMPILED SASS (sm_100a) =====

	.target	sm_100a

	.elftype	@"ET_EXEC"


//--------------------- .note.nv.tkinfo           --------------------------
	.section	.note.nv.tkinfo,"",@"SHT_NOTE"
	.sectionflags	@"SHF_NOTE_NV_TKINFO"
	.tkinfo
        /*0018*/ 	.word	0x00000081
        /*0030*/ 	.string	""
        /*0030*/ 	.string	"ptxas-blackwell"
        /*0030*/ 	.string	"Cuda compilation tools, release 12.9, V12.9.86"
        /*0030*/ 	.string	"Build cuda_12.9.r12.9/compiler.36037853_0"
        /*0030*/ 	.string	"-v  -suppress-debug-info  -lineinfo  -arch sm_100a "



//--------------------- .note.nv.cuver            --------------------------
	.section	.note.nv.cuver,"",@"SHT_NOTE"
	.sectionflags	@"SHF_NOTE_NV_CUVER"
        /*0018*/ 	.short	0x0001
        /*001a*/ 	.short	0x0064
        /*001c*/ 	.short	0x0001
        /*001e*/ 	.short	0x0000
        /*0020*/ 	.short	0x0001
        /*0022*/ 	.short	0x0000


//--------------------- .nv.info                  --------------------------
	.section	.nv.info,"",@"SHT_CUDA_INFO"
	.align	4


	//----- nvinfo : EIATTR_REGCOUNT
	.align		4
        /*0000*/ 	.byte	0x04, 0x2f
        /*0002*/ 	.short	(.L_4 - .L_3)
	.align		4
.L_3:
        /*0004*/ 	.word	index@(matmul_kernel)
        /*0008*/ 	.word	0x000000fe


	//----- nvinfo : EIATTR_FRAME_SIZE
	.align		4
.L_4:
        /*000c*/ 	.byte	0x04, 0x11
        /*000e*/ 	.short	(.L_6 - .L_5)
	.align		4
.L_5:
        /*0010*/ 	.word	index@($__internal_2_$__cuda_sm10x_tcgen05_guardrail_trap_unallocated_columns_being_dealloced)
        /*0014*/ 	.word	0x00000000


	//----- nvinfo : EIATTR_FRAME_SIZE
	.align		4
.L_6:
        /*0018*/ 	.byte	0x04, 0x11
        /*001a*/ 	.short	(.L_8 - .L_7)
	.align		4
.L_7:
        /*001c*/ 	.word	index@($__internal_1_$__cuda_sm10x_tcgen05_guardrail_trap_phase_invalid_during_alloc)
        /*0020*/ 	.word	0x00000000


	//----- nvinfo : EIATTR_FRAME_SIZE
	.align		4
.L_8:
        /*0024*/ 	.byte	0x04, 0x11
        /*0026*/ 	.short	(.L_10 - .L_9)
	.align		4
.L_9:
        /*0028*/ 	.word	index@($__internal_0_$__cuda_sm10x_tcgen05_guardrail_trap_col_being_dealloced_not_returned_by_alloc)
        /*002c*/ 	.word	0x00000000


	//----- nvinfo : EIATTR_FRAME_SIZE
	.align		4
.L_10:
        /*0030*/ 	.byte	0x04, 0x11
        /*0032*/ 	.short	(.L_12 - .L_11)
	.align		4
.L_11:
        /*0034*/ 	.word	index@(matmul_kernel)
        /*0038*/ 	.word	0x00000000


	//----- nvinfo : EIATTR_MIN_STACK_SIZE
	.align		4
.L_12:
        /*003c*/ 	.byte	0x04, 0x12
        /*003e*/ 	.short	(.L_14 - .L_13)
	.align		4
.L_13:
        /*0040*/ 	.word	index@(matmul_kernel)
        /*0044*/ 	.word	0x00000000
.L_14:


//--------------------- .nv.info.matmul_kernel    --------------------------
	.section	.nv.info.matmul_kernel,"",@"SHT_CUDA_INFO"
	.sectionflags	@""
	.align	4


	//----- nvinfo : EIATTR_CUDA_API_VERSION
	.align		4
        /*0000*/ 	.byte	0x04, 0x37
        /*0002*/ 	.short	(.L_16 - .L_15)
.L_15:
        /*0004*/ 	.word	0x00000081


	//----- nvinfo : EIATTR_KPARAM_INFO
	.align		4
.L_16:
        /*0008*/ 	.byte	0x04, 0x17
        /*000a*/ 	.short	(.L_18 - .L_17)
.L_17:
        /*000c*/ 	.word	0x00000000
        /*0010*/ 	.short	0x000d
        /*0012*/ 	.short	0x0048
        /*0014*/ 	.byte	0x00, 0xf4, 0x21, 0x00


	//----- nvinfo : EIATTR_KPARAM_INFO
	.align		4
.L_18:
        /*0018*/ 	.byte	0x04, 0x17
        /*001a*/ 	.short	(.L_20 - .L_19)
.L_19:
        /*001c*/ 	.word	0x00000000
        /*0020*/ 	.short	0x000c
        /*0022*/ 	.short	0x0040
        /*0024*/ 	.byte	0x00, 0xf4, 0x21, 0x00


	//----- nvinfo : EIATTR_KPARAM_INFO
	.align		4
.L_20:
        /*0028*/ 	.byte	0x04, 0x17
        /*002a*/ 	.short	(.L_22 - .L_21)
.L_21:
        /*002c*/ 	.word	0x00000000
        /*0030*/ 	.short	0x000b
        /*0032*/ 	.short	0x0038
        /*0034*/ 	.byte	0x00, 0xf0, 0x11, 0x00


	//----- nvinfo : EIATTR_KPARAM_INFO
	.align		4
.L_22:
        /*0038*/ 	.byte	0x04, 0x17
        /*003a*/ 	.short	(.L_24 - .L_23)
.L_23:
        /*003c*/ 	.word	0x00000000
        /*0040*/ 	.short	0x000a
        /*0042*/ 	.short	0x0034
        /*0044*/ 	.byte	0x00, 0xf0, 0x11, 0x00


	//----- nvinfo : EIATTR_KPARAM_INFO
	.align		4
.L_24:
        /*0048*/ 	.byte	0x04, 0x17
        /*004a*/ 	.short	(.L_26 - .L_25)
.L_25:
        /*004c*/ 	.word	0x00000000
        /*0050*/ 	.short	0x0009
        /*0052*/ 	.short	0x0030
        /*0054*/ 	.byte	0x00, 0xf0, 0x11, 0x00


	//----- nvinfo : EIATTR_KPARAM_INFO
	.align		4
.L_26:
        /*0058*/ 	.byte	0x04, 0x17
        /*005a*/ 	.short	(.L_28 - .L_27)
.L_27:
        /*005c*/ 	.word	0x00000000
        /*0060*/ 	.short	0x0008
        /*0062*/ 	.short	0x002c
        /*0064*/ 	.byte	0x00, 0xf0, 0x11, 0x00


	//----- nvinfo : EIATTR_KPARAM_INFO
	.align		4
.L_28:
        /*0068*/ 	.byte	0x04, 0x17
        /*006a*/ 	.short	(.L_30 - .L_29)
.L_29:
        /*006c*/ 	.word	0x00000000
        /*0070*/ 	.short	0x0007
        /*0072*/ 	.short	0x0028
        /*0074*/ 	.byte	0x00, 0xf0, 0x11, 0x00


	//----- nvinfo : EIATTR_KPARAM_INFO
	.align		4
.L_30:
        /*0078*/ 	.byte	0x04, 0x17
        /*007a*/ 	.short	(.L_32 - .L_31)
.L_31:
        /*007c*/ 	.word	0x00000000
        /*0080*/ 	.short	0x0006
        /*0082*/ 	.short	0x0024
        /*0084*/ 	.byte	0x00, 0xf0, 0x11, 0x00


	//----- nvinfo : EIATTR_KPARAM_INFO
	.align		4
.L_32:
        /*0088*/ 	.byte	0x04, 0x17
        /*008a*/ 	.short	(.L_34 - .L_33)
.L_33:
        /*008c*/ 	.word	0x00000000
        /*0090*/ 	.short	0x0005
        /*0092*/ 	.short	0x0020
        /*0094*/ 	.byte	0x00, 0xf0, 0x11, 0x00


	//----- nvinfo : EIATTR_KPARAM_INFO
	.align		4
.L_34:
        /*0098*/ 	.byte	0x04, 0x17
        /*009a*/ 	.short	(.L_36 - .L_35)
.L_35:
        /*009c*/ 	.word	0x00000000
        /*00a0*/ 	.short	0x0004
        /*00a2*/ 	.short	0x001c
        /*00a4*/ 	.byte	0x00, 0xf0, 0x11, 0x00


	//----- nvinfo : EIATTR_KPARAM_INFO
	.align		4
.L_36:
        /*00a8*/ 	.byte	0x04, 0x17
        /*00aa*/ 	.short	(.L_38 - .L_37)
.L_37:
        /*00ac*/ 	.word	0x00000000
        /*00b0*/ 	.short	0x0003
        /*00b2*/ 	.short	0x0018
        /*00b4*/ 	.byte	0x00, 0xf0, 0x11, 0x00


	//----- nvinfo : EIATTR_KPARAM_INFO
	.align		4
.L_38:
        /*00b8*/ 	.byte	0x04, 0x17
        /*00ba*/ 	.short	(.L_40 - .L_39)
.L_39:
        /*00bc*/ 	.word	0x00000000
        /*00c0*/ 	.short	0x0002
        /*00c2*/ 	.short	0x0010
        /*00c4*/ 	.byte	0x00, 0xf4, 0x21, 0x00


	//----- nvinfo : EIATTR_KPARAM_INFO
	.align		4
.L_40:
        /*00c8*/ 	.byte	0x04, 0x17
        /*00ca*/ 	.short	(.L_42 - .L_41)
.L_41:
        /*00cc*/ 	.word	0x00000000
        /*00d0*/ 	.short	0x0001
        /*00d2*/ 	.short	0x0008
        /*00d4*/ 	.byte	0x00, 0xf4, 0x21, 0x00


	//----- nvinfo : EIATTR_KPARAM_INFO
	.align		4
.L_42:
        /*00d8*/ 	.byte	0x04, 0x17
        /*00da*/ 	.short	(.L_44 - .L_43)
.L_43:
        /*00dc*/ 	.word	0x00000000
        /*00e0*/ 	.short	0x0000
        /*00e2*/ 	.short	0x0000
        /*00e4*/ 	.byte	0x00, 0xf4, 0x21, 0x00


	//----- nvinfo : EIATTR_AT_ENTRY_FRAGMENTS
	.align		4
.L_44:
        /*00e8*/ 	.byte	0x04, 0x4f
        /*00ea*/ 	.short	(.L_46 - .L_45)


	//   ....[0]....
.L_45:
        /*00ec*/ 	.word	0x00000004


	//----- nvinfo : EIATTR_RESERVED_SMEM_USED
	.align		4
.L_46:
        /*00f0*/ 	.byte	0x01, 0x41
	.zero		2


	//----- nvinfo : EIATTR_SPARSE_MMA_MASK
	.align		4
        /*00f4*/ 	.byte	0x03, 0x50
        /*00f6*/ 	.short	0x0000


	//----- nvinfo : EIATTR_TCGEN05_1CTA_USED
	.align		4
        /*00f8*/ 	.byte	0x01, 0x51
	.zero		2


	//----- nvinfo : EIATTR_MAXREG_COUNT
	.align		4
        /*00fc*/ 	.byte	0x03, 0x1b
        /*00fe*/ 	.short	0x00ff


	//----- nvinfo : EIATTR_NUM_BARRIERS
	.align		4
        /*0100*/ 	.byte	0x02, 0x4c
        /*0102*/ 	.byte	0x01
	.zero		1


	//----- nvinfo : EIATTR_INT_WARP_WIDE_INSTR_OFFSETS
	.align		4
        /*0104*/ 	.byte	0x04, 0x31
        /*0106*/ 	.short	(.L_48 - .L_47)


	//   ....[0]....
.L_47:
        /*0108*/ 	.word	0x00002550


	//   ....[1]....
        /*010c*/ 	.word	0x00002560


	//   ....[2]....
        /*0110*/ 	.word	0x00003dd0


	//   ....[3]....
        /*0114*/ 	.word	0x00007450


	//   ....[4]....
        /*0118*/ 	.word	0x000074a0


	//----- nvinfo : EIATTR_COOP_GROUP_MASK_REGIDS
	.align		4
.L_48:
        /*011c*/ 	.byte	0x04, 0x29
        /*011e*/ 	.short	(.L_50 - .L_49)


	//   ....[0]....
.L_49:
        /*0120*/ 	.word	0xffffffff


	//   ....[1]....
        /*0124*/ 	.word	0xffffffff


	//   ....[2]....
        /*0128*/ 	.word	0xffffffff


	//   ....[3]....
        /*012c*/ 	.word	0xffffffff


	//----- nvinfo : EIATTR_COOP_GROUP_INSTR_OFFSETS
	.align		4
.L_50:
        /*0130*/ 	.byte	0x04, 0x28
        /*0132*/ 	.short	(.L_52 - .L_51)


	//   ....[0]....
.L_51:
        /*0134*/ 	.word	0x00000070


	//   ....[1]....
        /*0138*/ 	.word	0x00000330


	//   ....[2]....
        /*013c*/ 	.word	0x000072e0


	//   ....[3]....
        /*0140*/ 	.word	0x00007550


	//----- nvinfo : EIATTR_VRC_CTA_INIT_COUNT
	.align		4
.L_52:
        /*0144*/ 	.byte	0x02, 0x4a
        /*0146*/ 	.byte	0x80
	.zero		1


	//----- nvinfo : EIATTR_MBARRIER_INSTR_OFFSETS
	.align		4
        /*0148*/ 	.byte	0x04, 0x39
        /*014a*/ 	.short	(.L_54 - .L_53)


	//   ....[0]....
.L_53:
        /*014c*/ 	.word	0x00002680
        /*0150*/ 	.word	0x000000ff
        /*0154*/ 	.word	0x00000000
        /*0158*/ 	.short	0x0100
        /*015a*/ 	.byte	0x0b
	.zero		1


	//   ....[1]....
        /*015c*/ 	.word	0x00003e20
        /*0160*/ 	.word	0x000000ff
        /*0164*/ 	.word	0x00008008
        /*0168*/ 	.short	0x0100
        /*016a*/ 	.byte	0x09
	.zero		1


	//   ....[2]....
        /*016c*/ 	.word	0x00004fd0
        /*0170*/ 	.word	0x000000ff
        /*0174*/ 	.word	0x00000000
        /*0178*/ 	.short	0x010a
        /*017a*/ 	.byte	0x0b
	.zero		1


	//   ....[3]....
        /*017c*/ 	.word	0x00006470
        /*0180*/ 	.word	0x000000ff
        /*0184*/ 	.word	0x00000000
        /*0188*/ 	.short	0x010a
        /*018a*/ 	.byte	0x0b
	.zero		1


	//   ....[4]....
        /*018c*/ 	.word	0x00006560
        /*0190*/ 	.word	0x000000ff
        /*0194*/ 	.word	0x00008000
        /*0198*/ 	.short	0x0108
        /*019a*/ 	.byte	0x09
	.zero		1


	//   ....[5]....
        /*019c*/ 	.word	0x00006620
        /*01a0*/ 	.word	0x000000ff
        /*01a4*/ 	.word	0x00008008
        /*01a8*/ 	.short	0x0108
        /*01aa*/ 	.byte	0x09
	.zero		1


	//   ....[6]....
        /*01ac*/ 	.word	0x00007570
        /*01b0*/ 	.word	0x000000ff
        /*01b4*/ 	.word	0x00000000
        /*01b8*/ 	.short	0x010a
        /*01ba*/ 	.byte	0x0b
	.zero		1


	//   ....[7]....
        /*01bc*/ 	.word	0x000075a0
        /*01c0*/ 	.word	0x000000ff
        /*01c4*/ 	.word	0x00000000
        /*01c8*/ 	.short	0x010a
        /*01ca*/ 	.byte	0x0b
	.zero		1


	//----- nvinfo : EIATTR_NUM_MBARRIERS
	.align		4
.L_54:
        /*01cc*/ 	.byte	0x03, 0x38
        /*01ce*/ 	.short	0x0002


	//----- nvinfo : EIATTR_EXIT_INSTR_OFFSETS
	.align		4
        /*01d0*/ 	.byte	0x04, 0x1c
        /*01d2*/ 	.short	(.L_56 - .L_55)


	//   ....[0]....
.L_55:
        /*01d4*/ 	.word	0x00007560


	//----- nvinfo : EIATTR_REQNTID
	.align		4
.L_56:
        /*01d8*/ 	.byte	0x04, 0x10
        /*01da*/ 	.short	(.L_58 - .L_57)
.L_57:
        /*01dc*/ 	.word	0x00000080
        /*01e0*/ 	.word	0x00000001
        /*01e4*/ 	.word	0x00000001


	//----- nvinfo : EIATTR_CRS_STACK_SIZE
	.align		4
.L_58:
        /*01e8*/ 	.byte	0x04, 0x1e
        /*01ea*/ 	.short	(.L_60 - .L_59)
.L_59:
        /*01ec*/ 	.word	0x00000000


	//----- nvinfo : EIATTR_CBANK_PARAM_SIZE
	.align		4
.L_60:
        /*01f0*/ 	.byte	0x03, 0x19
        /*01f2*/ 	.short	0x0050


	//----- nvinfo : EIATTR_PARAM_CBANK
	.align		4
        /*01f4*/ 	.byte	0x04, 0x0a
        /*01f6*/ 	.short	(.L_62 - .L_61)
	.align		4
.L_61:
        /*01f8*/ 	.word	index@(.nv.constant0.matmul_kernel)
        /*01fc*/ 	.short	0x0380
        /*01fe*/ 	.short	0x0050


	//----- nvinfo : EIATTR_SW_WAR
	.align		4
.L_62:
        /*0200*/ 	.byte	0x04, 0x36
        /*0202*/ 	.short	(.L_64 - .L_63)
.L_63:
        /*0204*/ 	.word	0x00000008
.L_64:


//--------------------- .nv.compat                --------------------------
	.section	.nv.compat,"",@"SHT_CUDA_COMPAT_INFO"
	.align	4
        /*0000*/ 	.byte	0x02, 0x02, 0x02, 0x00, 0x02, 0x05, 0x05, 0x00, 0x02, 0x03, 0x00, 0x00, 0x02, 0x06, 0x01, 0x00


//--------------------- .nv.callgraph             --------------------------
	.section	.nv.callgraph,"",@"SHT_CUDA_CALLGRAPH"
	.align	4
	.sectionentsize	8
	.align		4
        /*0000*/ 	.word	0x00000000
	.align		4
        /*0004*/ 	.word	0xffffffff
	.align		4
        /*0008*/ 	.word	0x00000000
	.align		4
        /*000c*/ 	.word	0xfffffffe
	.align		4
        /*0010*/ 	.word	0x00000000
	.align		4
        /*0014*/ 	.word	0xfffffffd
	.align		4
        /*0018*/ 	.word	0x00000000
	.align		4
        /*001c*/ 	.word	0xfffffffc


//--------------------- .text.matmul_kernel       --------------------------
	.section	.text.matmul_kernel,"ax",@progbits
	.align	128
        .global         matmul_kernel
        .type           matmul_kernel,@function
        .size           matmul_kernel,(.L_x_20 - matmul_kernel)
        .other          matmul_kernel,@"STO_CUDA_ENTRY STV_DEFAULT"
matmul_kernel:
.text.matmul_kernel:
[----:B------:R-:W0:Y:S01]  /*0000*/  LDC R1, c[0x0][0x37c] ;  /* 0x0000df00ff017b82 */ /* 0x000e220000000800 */
[----:B------:R-:W1:Y:S01]  /*0010*/  S2R R66, SR_TID.X ;  /* 0x0000000000427919 */ /* 0x000e620000002100 */
[----:B------:R-:W2:Y:S01]  /*0020*/  LDCU.64 UR20, c[0x0][0x358] ;  /* 0x00006b00ff1477ac */ /* 0x000ea20008000a00 */
[----:B-1----:R-:W-:-:S13]  /*0030*/  ISETP.GE.U32.AND P0, PT, R66, 0x20, PT ;  /* 0x000000204200780c */ /* 0x002fda0003f06070 */
[----:B------:R-:W-:Y:S02]  /*0040*/  VOTEU.ANY UP0, P0 ;  /* 0x0000000000ff7886 */ /* 0x000fe40000000100 */
[----:B0-2---:R-:W-:Y:S05]  /*0050*/  BRA.U UP0, `(.L_x_0) ;  /* 0x0000000100b87547 */ /* 0x005fea000b800000 */
[----:B------:R-:W0:Y:S01]  /*0060*/  S2UR UR6, SR_CgaCtaId ;  /* 0x00000000000679c3 */ /* 0x000e220000008800 */
[----:B------:R-:W-:Y:S01]  /*0070*/  NOP ;  /* 0x0000000000007918 */ /* 0x000fe20000000000 */
[----:B------:R-:W-:Y:S02]  /*0080*/  UMOV UR4, 0x40 ;  /* 0x0000004000047882 */ /* 0x000fe40000000000 */
[----:B0-----:R-:W-:-:S09]  /*0090*/  ULEA UR4, UR6, UR4, 0x18 ;  /* 0x0000000406047291 */ /* 0x001fd2000f8ec0ff */
[----:B------:R-:W0:Y:S01]  /*00a0*/  LDS.U8 R0, [UR4] ;  /* 0x00000004ff007984 */ /* 0x000e220008000000 */
[----:B------:R-:W-:Y:S02]  /*00b0*/  UMOV UR4, 0x400 ;  /* 0x0000040000047882 */ /* 0x000fe40000000000 */
[----:B------:R-:W-:Y:S01]  /*00c0*/  ULEA UR4, UR6, UR4, 0x18 ;  /* 0x0000000406047291 */ /* 0x000fe2000f8ec0ff */
[----:B0-----:R-:W-:-:S13]  /*00d0*/  ISETP.NE.AND P0, PT, R0, RZ, PT ;  /* 0x000000ff0000720c */ /* 0x001fda0003f05270 */
[----:B------:R-:W-:Y:S05]  /*00e0*/  @P0 BRA `(.L_x_1) ;  /* 0x00000000007c0947 */ /* 0x000fea0003800000 */
[----:B------:R-:W-:-:S13]  /*00f0*/  ELECT P0, URZ, PT ;  /* 0x0000000000ff782f */ /* 0x000fda0003800000 */
[----:B------:R-:W-:Y:S05]  /*0100*/  @!P0 BRA `(.L_x_2) ;  /* 0x0000000000848947 */ /* 0x000fea0003800000 */
[----:B------:R-:W-:Y:S01]  /*0110*/  UMOV UR5, 0x2 ;  /* 0x0000000200057882 */ /* 0x000fe20000000000 */
[----:B------:R-:W-:Y:S02]  /*0120*/  IMAD.MOV.U32 R4, RZ, RZ, 0x1 ;  /* 0x00000001ff047424 */ /* 0x000fe400078e00ff */
[----:B------:R-:W-:Y:S02]  /*0130*/  IMAD.MOV.U32 R5, RZ, RZ, 0x3 ;  /* 0x00000003ff057424 */ /* 0x000fe400078e00ff */
[----:B------:R-:W-:Y:S04]  /*0140*/  DEPBAR.LE SB0, 0x36 ;  /* 0x00008d800000791a */ /* 0x000fe80000000000 */
[----:B------:R-:W0:Y:S02]  /*0150*/  UTCATOMSWS.FIND_AND_SET.ALIGN UP1, UR5, UR5 ;  /* 0x00000005000575e3 */ /* 0x000e240008020800 */
[----:B0-----:R-:W-:-:S04]  /*0160*/  PLOP3.LUT P0, PT, PT, PT, UP1, 0x80, 0x8 ;  /* 0x000000000008781c */ /* 0x001fc80003f0f018 */
[----:B------:R-:W-:-:S04]  /*0170*/  SEL R0, RZ, 0xffffffff, !P0 ;  /* 0xffffffffff007807 */ /* 0x000fc80004000000 */
[----:B------:R-:W-:Y:S01]  /*0180*/  ISETP.NE.AND P0, PT, R0, RZ, PT ;  /* 0x000000ff0000720c */ /* 0x000fe20003f05270 */
[----:B------:R-:W-:-:S12]  /*0190*/  IMAD.U32 R0, RZ, RZ, UR5 ;  /* 0x00000005ff007e24 */ /* 0x000fd8000f8e00ff */
[----:B------:R-:W-:Y:S05]  /*01a0*/  @P0 BRA `(.L_x_3) ;  /* 0x0000000000240947 */ /* 0x000fea0003800000 */
.L_x_4:
[----:B------:R-:W-:Y:S05]  /*01b0*/  NANOSLEEP 0x64 ;  /* 0x000000640000795d */ /* 0x000fea0003800000 */
[----:B------:R-:W-:-:S05]  /*01c0*/  UMOV UR5, 0x2 ;  /* 0x0000000200057882 */ /* 0x000fca0000000000 */
[----:B------:R-:W-:Y:S04]  /*01d0*/  DEPBAR.LE SB0, 0x36 ;  /* 0x00008d800000791a */ /* 0x000fe80000000000 */
[----:B------:R-:W0:Y:S02]  /*01e0*/  UTCATOMSWS.FIND_AND_SET.ALIGN UP1, UR5, UR5 ;  /* 0x00000005000575e3 */ /* 0x000e240008020800 */
[----:B0-----:R-:W-:-:S04]  /*01f0*/  PLOP3.LUT P0, PT, PT, PT, UP1, 0x80, 0x8 ;  /* 0x000000000008781c */ /* 0x001fc80003f0f018 */
[----:B------:R-:W-:-:S04]  /*0200*/  SEL R0, RZ, 0xffffffff, !P0 ;  /* 0xffffffffff007807 */ /* 0x000fc80004000000 */
[----:B------:R-:W-:Y:S01]  /*0210*/  ISETP.NE.AND P0, PT, R0, RZ, PT ;  /* 0x000000ff0000720c */ /* 0x000fe20003f05270 */
[----:B------:R-:W-:-:S12]  /*0220*/  IMAD.U32 R0, RZ, RZ, UR5 ;  /* 0x00000005ff007e24 */ /* 0x000fd8000f8e00ff */
[----:B------:R-:W-:Y:S05]  /*0230*/  @!P0 BRA `(.L_x_4) ;  /* 0xfffffffc00dc8947 */ /* 0x000fea000383ffff */
.L_x_3:
[C---:B------:R-:W-:Y:S01]  /*0240*/  VIADD R3, R0.reuse, 0x10 ;  /* 0x0000001000037836 */ /* 0x040fe20000000000 */
[----:B------:R-:W-:Y:S01]  /*0250*/  UMOV UR5, 0x50 ;  /* 0x0000005000057882 */ /* 0x000fe20000000000 */
[----:B------:R-:W-:Y:S01]  /*0260*/  SHF.L.U32 R2, R5, R0, RZ ;  /* 0x0000000005027219 */ /* 0x000fe200000006ff */
[----:B------:R-:W-:Y:S01]  /*0270*/  ULEA UR5, UR6, UR5, 0x18 ;  /* 0x0000000506057291 */ /* 0x000fe2000f8ec0ff */
[----:B------:R-:W-:Y:S01]  /*0280*/  IMAD.SHL.U32 R0, R0, 0x20, RZ ;  /* 0x0000002000007824 */ /* 0x000fe200078e00ff */
[----:B------:R-:W-:-:S04]  /*0290*/  SHF.L.U32 R3, R4, R3, RZ ;  /* 0x0000000304037219 */ /* 0x000fc800000006ff */
[----:B------:R-:W-:-:S05]  /*02a0*/  LOP3.LUT R2, R3, R2, RZ, 0xfc, !PT ;  /* 0x0000000203027212 */ /* 0x000fca00078efcff */
[----:B------:R0:W-:Y:S04]  /*02b0*/  ATOMS.OR RZ, [UR5], R2 ;  /* 0x00000002ffff798c */ /* 0x0001e8000b000005 */
[----:B------:R0:W-:Y:S01]  /*02c0*/  STS [UR4], R0 ;  /* 0x00000000ff007988 */ /* 0x0001e20008000804 */
[----:B------:R-:W-:Y:S05]  /*02d0*/  BRA `(.L_x_2) ;  /* 0x0000000000107947 */ /* 0x000fea0003800000 */
.L_x_1:
[----:B------:R-:W-:Y:S01]  /*02e0*/  IMAD.MOV.U32 R0, RZ, RZ, -0x1 ;  /* 0xffffffffff007424 */ /* 0x000fe200078e00ff */
[----:B------:R-:W-:-:S04]  /*02f0*/  MOV R2, 0x320 ;  /* 0x0000032000027802 */ /* 0x000fc80000000f00 */
[----:B------:R0:W-:Y:S03]  /*0300*/  STS [UR4], R0 ;  /* 0x00000000ff007988 */ /* 0x0001e60008000804 */
[----:B0-----:R-:W-:Y:S05]  /*0310*/  CALL.REL.NOINC `($__internal_1_$__cuda_sm10x_tcgen05_guardrail_trap_phase_invalid_during_alloc) ;  /* 0x0000007000b87944 */ /* 0x001fea0003c00000 */
.L_x_2:
[----:B------:R-:W-:Y:S05]  /*0320*/  WARPSYNC.ALL ;  /* 0x0000000000007948 */ /* 0x000fea0003800000 */
[----:B------:R-:W-:Y:S01]  /*0330*/  NOP ;  /* 0x0000000000007918 */ /* 0x000fe20000000000 */
.L_x_0:
[----:B------:R-:W1:Y:S01]  /*0340*/  LDC.64 R90, c[0x0][0x398] ;  /* 0x0000e600ff5a7b82 */ /* 0x000e620000000a00 */
[----:B------:R-:W2:Y:S01]  /*0350*/  S2R R6, SR_CTAID.X ;  /* 0x0000000000067919 */ /* 0x000ea20000002500 */
[----:B------:R-:W-:Y:S01]  /*0360*/  UMOV UR9, 0x400 ;  /* 0x0000040000097882 */ /* 0x000fe20000000000 */
[----:B------:R-:W-:Y:S01]  /*0370*/  SHF.R.U32.HI R148, RZ, 0x5, R66 ;  /* 0x00000005ff947819 */ /* 0x000fe20000011642 */
[----:B------:R-:W3:Y:S01]  /*0380*/  LDCU.128 UR12, c[0x0][0x380] ;  /* 0x00007000ff0c77ac */ /* 0x000ee20008000c00 */
[----:B------:R-:W-:-:S03]  /*0390*/  PRMT R169, RZ, 0x7610, R169 ;  /* 0x00007610ffa97816 */ /* 0x000fc600000000a9 */
[----:B------:R-:W4:Y:S01]  /*03a0*/  S2UR UR4, SR_CgaCtaId ;  /* 0x00000000000479c3 */ /* 0x000f220000008800 */
[----:B------:R-:W-:Y:S01]  /*03b0*/  UMOV UR6, 0x1 ;  /* 0x0000000100067882 */ /* 0x000fe20000000000 */
[----:B01----:R-:W-:Y:S01]  /*03c0*/  VIADD R0, R91, 0x3f ;  /* 0x0000003f5b007836 */ /* 0x003fe20000000000 */
[----:B------:R-:W-:Y:S02]  /*03d0*/  IABS R75, R90 ;  /* 0x0000005a004b7213 */ /* 0x000fe40000000000 */
[----:B------:R-:W-:Y:S02]  /*03e0*/  LOP3.LUT R118, RZ, R91, RZ, 0x33, !PT ;  /* 0x0000005bff767212 */ /* 0x000fe400078e33ff */
[----:B------:R-:W-:Y:S01]  /*03f0*/  SHF.R.S32.HI R3, RZ, 0x1f, R0 ;  /* 0x0000001fff037819 */ /* 0x000fe20000011400 */
[----:B----4-:R-:W-:-:S03]  /*0400*/  ULEA UR9, UR4, UR9, 0x18 ;  /* 0x0000000904097291 */ /* 0x010fc6000f8ec0ff */
[----:B------:R-:W-:Y:S02]  /*0410*/  LEA.HI R3, R3, R0, RZ, 0x6 ;  /* 0x0000000003037211 */ /* 0x000fe400078f30ff */
[----:B--2---:R-:W-:Y:S01]  /*0420*/  IABS R8, R6 ;  /* 0x0000000600087213 */ /* 0x004fe20000000000 */
[----:B------:R-:W-:Y:S01]  /*0430*/  UIADD3 UR11, UPT, UPT, UR9, 0x8000, URZ ;  /* 0x00008000090b7890 */ /* 0x000fe2000fffe0ff */
[----:B------:R-:W-:-:S05]  /*0440*/  SHF.R.S32.HI R3, RZ, 0x6, R3 ;  /* 0x00000006ff037819 */ /* 0x000fca0000011403 */
[----:B------:R-:W-:-:S05]  /*0450*/  IMAD.SHL.U32 R5, R3, 0x8, RZ ;  /* 0x0000000803057824 */ /* 0x000fca00078e00ff */
[-C--:B------:R-:W-:Y:S02]  /*0460*/  IABS R7, R5.reuse ;  /* 0x0000000500077213 */ /* 0x080fe40000000000 */
[----:B------:R-:W-:Y:S02]  /*0470*/  IABS R10, R5 ;  /* 0x00000005000a7213 */ /* 0x000fe40000000000 */
[----:B------:R-:W0:Y:S08]  /*0480*/  I2F.RP R0, R7 ;  /* 0x0000000700007306 */ /* 0x000e300000209400 */
[----:B0-----:R-:W0:Y:S02]  /*0490*/  MUFU.RCP R0, R0 ;  /* 0x0000000000007308 */ /* 0x001e240000001000 */
[----:B0-----:R-:W-:-:S02]  /*04a0*/  VIADD R2, R0, 0xffffffe ;  /* 0x0ffffffe00027836 */ /* 0x001fc40000000000 */
[----:B------:R-:W-:-:S04]  /*04b0*/  IMAD.MOV R0, RZ, RZ, -R10 ;  /* 0x000000ffff007224 */ /* 0x000fc800078e0a0a */
[----:B------:R0:W1:Y:S02]  /*04c0*/  F2I.FTZ.U32.TRUNC.NTZ R3, R2 ;  /* 0x0000000200037305 */ /* 0x000064000021f000 */
[----:B0-----:R-:W-:Y:S02]  /*04d0*/  IMAD.MOV.U32 R2, RZ, RZ, RZ ;  /* 0x000000ffff027224 */ /* 0x001fe400078e00ff */
[----:B-1----:R-:W-:-:S04]  /*04e0*/  IMAD.MOV R4, RZ, RZ, -R3 ;  /* 0x000000ffff047224 */ /* 0x002fc800078e0a03 */
[----:B------:R-:W-:Y:S02]  /*04f0*/  IMAD R9, R4, R7, RZ ;  /* 0x0000000704097224 */ /* 0x000fe400078e02ff */
[----:B------:R-:W-:Y:S02]  /*0500*/  IMAD.MOV.U32 R4, RZ, RZ, R8 ;  /* 0x000000ffff047224 */ /* 0x000fe400078e0008 */
[----:B------:R-:W-:-:S06]  /*0510*/  IMAD.HI.U32 R3, R3, R9, R2 ;  /* 0x0000000903037227 */ /* 0x000fcc00078e0002 */
[----:B------:R-:W-:-:S04]  /*0520*/  IMAD.HI.U32 R3, R3, R4, RZ ;  /* 0x0000000403037227 */ /* 0x000fc800078e00ff */
[----:B------:R-:W-:Y:S01]  /*0530*/  IMAD R0, R3, R0, R4 ;  /* 0x0000000003007224 */ /* 0x000fe200078e0204 */
[----:B------:R-:W-:Y:S01]  /*0540*/  IABS R4, R91 ;  /* 0x0000005b00047213 */ /* 0x000fe20000000000 */
[----:B------:R-:W-:Y:S03]  /*0550*/  BAR.SYNC.DEFER_BLOCKING 0x0 ;  /* 0x0000000000007b1d */ /* 0x000fe60000010000 */
[----:B------:R-:W-:-:S13]  /*0560*/  ISETP.GT.U32.AND P1, PT, R7, R0, PT ;  /* 0x000000000700720c */ /* 0x000fda0003f24070 */
[----:B------:R-:W-:Y:S02]  /*0570*/  @!P1 IMAD.IADD R0, R0, 0x1, -R7 ;  /* 0x0000000100009824 */ /* 0x000fe400078e0a07 */
[----:B------:R-:W-:Y:S01]  /*0580*/  @!P1 VIADD R3, R3, 0x1 ;  /* 0x0000000103039836 */ /* 0x000fe20000000000 */
[----:B------:R-:W-:Y:S02]  /*0590*/  ISETP.NE.AND P1, PT, R5, RZ, PT ;  /* 0x000000ff0500720c */ /* 0x000fe40003f25270 */
[----:B------:R-:W-:Y:S02]  /*05a0*/  ISETP.GE.U32.AND P0, PT, R0, R7, PT ;  /* 0x000000070000720c */ /* 0x000fe40003f06070 */
[----:B------:R-:W-:-:S04]  /*05b0*/  LOP3.LUT R0, R6, R5, RZ, 0x3c, !PT ;  /* 0x0000000506007212 */ /* 0x000fc800078e3cff */
[----:B------:R-:W-:Y:S01]  /*05c0*/  ISETP.GE.AND P2, PT, R0, RZ, PT ;  /* 0x000000ff0000720c */ /* 0x000fe20003f46270 */
[----:B------:R-:W-:-:S06]  /*05d0*/  VIADD R0, R90, 0x3f ;  /* 0x0000003f5a007836 */ /* 0x000fcc0000000000 */
[----:B------:R-:W-:-:S04]  /*05e0*/  @P0 VIADD R3, R3, 0x1 ;  /* 0x0000000103030836 */ /* 0x000fc80000000000 */
[----:B------:R-:W-:Y:S01]  /*05f0*/  IMAD.MOV.U32 R2, RZ, RZ, R3 ;  /* 0x000000ffff027224 */ /* 0x000fe200078e0003 */
[----:B------:R-:W-:-:S03]  /*0600*/  SHF.R.S32.HI R3, RZ, 0x1f, R0 ;  /* 0x0000001fff037819 */ /* 0x000fc60000011400 */
[----:B------:R-:W-:Y:S01]  /*0610*/  @!P2 IMAD.MOV R2, RZ, RZ, -R2 ;  /* 0x000000ffff02a224 */ /* 0x000fe200078e0a02 */
[----:B------:R-:W-:Y:S02]  /*0620*/  @!P1 LOP3.LUT R2, RZ, R5, RZ, 0x33, !PT ;  /* 0x00000005ff029212 */ /* 0x000fe400078e33ff */
[----:B------:R-:W-:-:S03]  /*0630*/  LEA.HI R3, R3, R0, RZ, 0x6 ;  /* 0x0000000003037211 */ /* 0x000fc600078f30ff */
[----:B------:R-:W-:Y:S02]  /*0640*/  IMAD.SHL.U32 R18, R2, 0x8, RZ ;  /* 0x0000000802127824 */ /* 0x000fe400078e00ff */
[----:B------:R-:W-:-:S03]  /*0650*/  IMAD.MOV R2, RZ, RZ, -R2 ;  /* 0x000000ffff027224 */ /* 0x000fc600078e0a02 */
[----:B------:R-:W-:Y:S01]  /*0660*/  LEA.HI.SX32 R3, R3, -R18, 0x1a ;  /* 0x8000001203037211 */ /* 0x000fe200078fd2ff */
[----:B------:R-:W-:Y:S02]  /*0670*/  IMAD R8, R5, R2, R6 ;  /* 0x0000000205087224 */ /* 0x000fe400078e0206 */
[----:B------:R-:W-:Y:S01]  /*0680*/  IMAD.MOV.U32 R2, RZ, RZ, RZ ;  /* 0x000000ffff027224 */ /* 0x000fe200078e00ff */
[----:B------:R-:W-:Y:S01]  /*0690*/  VIMNMX R11, PT, PT, R3, 0x8, PT ;  /* 0x00000008030b7848 */ /* 0x000fe20003fe0100 */
[----:B------:R-:W0:Y:S03]  /*06a0*/  I2F.RP R5, R4 ;  /* 0x0000000400057306 */ /* 0x000e260000209400 */
[-C--:B------:R-:W-:Y:S02]  /*06b0*/  IABS R7, R11.reuse ;  /* 0x0000000b00077213 */ /* 0x080fe40000000000 */
[----:B------:R-:W-:-:S03]  /*06c0*/  IABS R6, R11 ;  /* 0x0000000b00067213 */ /* 0x000fc60000000000 */
[----:B------:R-:W1:Y:S08]  /*06d0*/  I2F.RP R0, R7 ;  /* 0x0000000700007306 */ /* 0x000e700000209400 */
[----:B0-----:R-:W-:Y:S08]  /*06e0*/  MUFU.RCP R5, R5 ;  /* 0x0000000500057308 */ /* 0x001ff00000001000 */
[----:B-1----:R-:W0:Y:S02]  /*06f0*/  MUFU.RCP R0, R0 ;  /* 0x0000000000007308 */ /* 0x002e240000001000 */
[----:B0-----:R-:W-:Y:S01]  /*0700*/  VIADD R3, R0, 0xffffffe ;  /* 0x0ffffffe00037836 */ /* 0x001fe20000000000 */
[----:B------:R-:W-:-:S05]  /*0710*/  IABS R0, R8 ;  /* 0x0000000800007213 */ /* 0x000fca0000000000 */
[----:B------:R-:W0:Y:S02]  /*0720*/  F2I.FTZ.U32.TRUNC.NTZ R3, R3 ;  /* 0x0000000300037305 */ /* 0x000e24000021f000 */
[----:B0-----:R-:W-:-:S04]  /*0730*/  IMAD.MOV R10, RZ, RZ, -R3 ;  /* 0x000000ffff0a7224 */ /* 0x001fc800078e0a03 */
[----:B------:R-:W-:-:S04]  /*0740*/  IMAD R9, R10, R7, RZ ;  /* 0x000000070a097224 */ /* 0x000fc800078e02ff */
[----:B------:R-:W-:Y:S02]  /*0750*/  IMAD.HI.U32 R2, R3, R9, R2 ;  /* 0x0000000903027227 */ /* 0x000fe400078e0002 */
[----:B------:R-:W0:Y:S02]  /*0760*/  I2F.RP R3, R75 ;  /* 0x0000004b00037306 */ /* 0x000e240000209400 */
[----:B------:R-:W-:Y:S02]  /*0770*/  IMAD.MOV.U32 R9, RZ, RZ, R0 ;  /* 0x000000ffff097224 */ /* 0x000fe400078e0000 */
[----:B------:R-:W-:Y:S02]  /*0780*/  IMAD.MOV R0, RZ, RZ, -R6 ;  /* 0x000000ffff007224 */ /* 0x000fe400078e0a06 */
[----:B------:R-:W-:-:S04]  /*0790*/  IMAD.HI.U32 R2, R2, R9, RZ ;  /* 0x0000000902027227 */ /* 0x000fc800078e00ff */
[----:B------:R-:W-:Y:S02]  /*07a0*/  IMAD R0, R2, R0, R9 ;  /* 0x0000000002007224 */ /* 0x000fe400078e0209 */
[----:B------:R-:W-:Y:S01]  /*07b0*/  VIADD R6, R5, 0xffffffe ;  /* 0x0ffffffe05067836 */ /* 0x000fe20000000000 */
[----:B------:R-:W-:Y:S02]  /*07c0*/  SHF.R.U32.HI R5, RZ, 0x6, R66 ;  /* 0x00000006ff057819 */ /* 0x000fe40000011642 */
[----:B------:R-:W-:Y:S01]  /*07d0*/  ISETP.GT.U32.AND P1, PT, R7, R0, PT ;  /* 0x000000000700720c */ /* 0x000fe20003f24070 */
[----:B0-----:R-:W0:Y:S01]  /*07e0*/  MUFU.RCP R3, R3 ;  /* 0x0000000300037308 */ /* 0x001e220000001000 */
[----:B------:R-:W-:-:S04]  /*07f0*/  SGXT.U32 R5, R5, 0x1 ;  /* 0x000000010505781a */ /* 0x000fc80000000000 */
[C---:B------:R-:W-:Y:S02]  /*0800*/  LOP3.LUT R229, R5.reuse, 0x8, RZ, 0xfc, !PT ;  /* 0x0000000805e57812 */ /* 0x040fe400078efcff */
[----:B------:R-:W-:-:S05]  /*0810*/  LOP3.LUT R227, R5, 0xa, RZ, 0xfc, !PT ;  /* 0x0000000a05e37812 */ /* 0x000fca00078efcff */
[----:B------:R-:W-:Y:S02]  /*0820*/  @!P1 IMAD.IADD R0, R0, 0x1, -R7 ;  /* 0x0000000100009824 */ /* 0x000fe400078e0a07 */
[----:B------:R-:W-:Y:S01]  /*0830*/  @!P1 VIADD R2, R2, 0x1 ;  /* 0x0000000102029836 */ /* 0x000fe20000000000 */
[----:B------:R-:W-:Y:S02]  /*0840*/  ISETP.NE.AND P1, PT, R11, RZ, PT ;  /* 0x000000ff0b00720c */ /* 0x000fe40003f25270 */
[----:B------:R-:W-:Y:S01]  /*0850*/  ISETP.GE.U32.AND P0, PT, R0, R7, PT ;  /* 0x000000070000720c */ /* 0x000fe20003f06070 */
[----:B0-----:R-:W-:Y:S01]  /*0860*/  VIADD R3, R3, 0xffffffe ;  /* 0x0ffffffe03037836 */ /* 0x001fe20000000000 */
[----:B------:R-:W-:Y:S01]  /*0870*/  LOP3.LUT R0, R8, R11, RZ, 0x3c, !PT ;  /* 0x0000000b08007212 */ /* 0x000fe200078e3cff */
[----:B------:R0:W1:Y:S03]  /*0880*/  F2I.FTZ.U32.TRUNC.NTZ R7, R6 ;  /* 0x0000000600077305 */ /* 0x000066000021f000 */
[----:B------:R-:W-:-:S05]  /*0890*/  ISETP.GE.AND P2, PT, R0, RZ, PT ;  /* 0x000000ff0000720c */ /* 0x000fca0003f46270 */
[----:B------:R-:W2:Y:S01]  /*08a0*/  F2I.FTZ.U32.TRUNC.NTZ R3, R3 ;  /* 0x0000000300037305 */ /* 0x000ea2000021f000 */
[----:B0-----:R-:W-:Y:S02]  /*08b0*/  IMAD.MOV.U32 R6, RZ, RZ, RZ ;  /* 0x000000ffff067224 */ /* 0x001fe400078e00ff */
[----:B------:R-:W-:Y:S02]  /*08c0*/  @P0 VIADD R2, R2, 0x1 ;  /* 0x0000000102020836 */ /* 0x000fe40000000000 */
[----:B-1----:R-:W-:-:S03]  /*08d0*/  IMAD.MOV R9, RZ, RZ, -R7 ;  /* 0x000000ffff097224 */ /* 0x002fc600078e0a07 */
[----:B------:R-:W-:Y:S01]  /*08e0*/  @!P2 IMAD.MOV R2, RZ, RZ, -R2 ;  /* 0x000000ffff02a224 */ /* 0x000fe200078e0a02 */
[----:B------:R-:W-:Y:S01]  /*08f0*/  @!P1 LOP3.LUT R2, RZ, R11, RZ, 0x33, !PT ;  /* 0x0000000bff029212 */ /* 0x000fe200078e33ff */
[----:B------:R-:W-:-:S04]  /*0900*/  IMAD R9, R9, R4, RZ ;  /* 0x0000000409097224 */ /* 0x000fc800078e02ff */
[----:B------:R-:W-:Y:S02]  /*0910*/  IMAD.SHL.U32 R10, R2, 0x40, RZ ;  /* 0x00000040020a7824 */ /* 0x000fe400078e00ff */
[----:B------:R-:W-:-:S03]  /*0920*/  IMAD.HI.U32 R7, R7, R9, R6 ;  /* 0x0000000907077227 */ /* 0x000fc600078e0006 */
[C---:B------:R-:W-:Y:S01]  /*0930*/  LOP3.LUT R64, R10.reuse, 0x2, R5, 0xfe, !PT ;  /* 0x000000020a407812 */ /* 0x040fe200078efe05 */
[----:B------:R-:W-:Y:S01]  /*0940*/  IMAD.MOV R0, RZ, RZ, -R2 ;  /* 0x000000ffff007224 */ /* 0x000fe200078e0a02 */
[C---:B------:R-:W-:Y:S01]  /*0950*/  LOP3.LUT R65, R10.reuse, R5, RZ, 0xfc, !PT ;  /* 0x000000050a417212 */ /* 0x040fe200078efcff */
[----:B--2---:R-:W-:Y:S01]  /*0960*/  IMAD.MOV R20, RZ, RZ, -R3 ;  /* 0x000000ffff147224 */ /* 0x004fe200078e0a03 */
[C-C-:B------:R-:W-:Y:S01]  /*0970*/  LOP3.LUT R63, R10.reuse, 0x4, R5.reuse, 0xfe, !PT ;  /* 0x000000040a3f7812 */ /* 0x140fe200078efe05 */
[----:B------:R-:W-:Y:S01]  /*0980*/  IMAD R0, R11, R0, R8 ;  /* 0x000000000b007224 */ /* 0x000fe200078e0208 */
[----:B------:R-:W-:Y:S01]  /*0990*/  IABS R14, R64 ;  /* 0x00000040000e7213 */ /* 0x000fe20000000000 */
[----:B------:R-:W-:Y:S01]  /*09a0*/  IMAD.MOV.U32 R2, RZ, RZ, RZ ;  /* 0x000000ffff027224 */ /* 0x000fe200078e00ff */
[----:B------:R-:W-:Y:S01]  /*09b0*/  LOP3.LUT R60, R10, 0xa, R5, 0xfe, !PT ;  /* 0x0000000a0a3c7812 */ /* 0x000fe200078efe05 */
[----:B------:R-:W-:Y:S01]  /*09c0*/  IMAD R11, R20, R75, RZ ;  /* 0x0000004b140b7224 */ /* 0x000fe200078e02ff */
[----:B------:R-:W-:Y:S01]  /*09d0*/  IABS R12, R65 ;  /* 0x00000041000c7213 */ /* 0x000fe20000000000 */
[----:B------:R-:W-:Y:S01]  /*09e0*/  IMAD.HI.U32 R8, R7, R14, RZ ;  /* 0x0000000e07087227 */ /* 0x000fe200078e00ff */
[----:B------:R-:W-:-:S02]  /*09f0*/  IABS R16, R63 ;  /* 0x0000003f00107213 */ /* 0x000fc40000000000 */
[----:B------:R-:W-:Y:S01]  /*0a00*/  IABS R21, R60 ;  /* 0x0000003c00157213 */ /* 0x000fe20000000000 */
[C---:B------:R-:W-:Y:S01]  /*0a10*/  IMAD.HI.U32 R6, R7.reuse, R12, RZ ;  /* 0x0000000c07067227 */ /* 0x040fe200078e00ff */
[C-C-:B------:R-:W-:Y:S02]  /*0a20*/  LOP3.LUT R55, R10.reuse, 0x14, R5.reuse, 0xfe, !PT ;  /* 0x000000140a377812 */ /* 0x140fe400078efe05 */
[C-C-:B------:R-:W-:Y:S01]  /*0a30*/  LOP3.LUT R58, R10.reuse, 0xe, R5.reuse, 0xfe, !PT ;  /* 0x0000000e0a3a7812 */ /* 0x140fe200078efe05 */
[C---:B------:R-:W-:Y:S01]  /*0a40*/  IMAD.HI.U32 R9, R7.reuse, R16, RZ ;  /* 0x0000001007097227 */ /* 0x040fe200078e00ff */
[C-C-:B------:R-:W-:Y:S02]  /*0a50*/  LOP3.LUT R62, R10.reuse, 0x6, R5.reuse, 0xfe, !PT ;  /* 0x000000060a3e7812 */ /* 0x140fe400078efe05 */
[----:B------:R-:W-:Y:S01]  /*0a60*/  IABS R31, R55 ;  /* 0x00000037001f7213 */ /* 0x000fe20000000000 */
[----:B------:R-:W-:Y:S01]  /*0a70*/  IMAD.MOV R15, RZ, RZ, -R8 ;  /* 0x000000ffff0f7224 */ /* 0x000fe200078e0a08 */
[----:B------:R-:W-:Y:S01]  /*0a80*/  LOP3.LUT R61, R10, 0x8, R5, 0xfe, !PT ;  /* 0x000000080a3d7812 */ /* 0x000fe200078efe05 */
[----:B------:R-:W-:Y:S01]  /*0a90*/  IMAD.HI.U32 R8, R7, R21, RZ ;  /* 0x0000001507087227 */ /* 0x000fe200078e00ff */
[----:B------:R-:W-:-:S02]  /*0aa0*/  IABS R25, R58 ;  /* 0x0000003a00197213 */ /* 0x000fc40000000000 */
[----:B------:R-:W-:Y:S01]  /*0ab0*/  IABS R19, R61 ;  /* 0x0000003d00137213 */ /* 0x000fe20000000000 */
[----:B------:R-:W-:Y:S01]  /*0ac0*/  IMAD.MOV R13, RZ, RZ, -R6 ;  /* 0x000000ffff0d7224 */ /* 0x000fe200078e0a06 */
[C---:B------:R-:W-:Y:S01]  /*0ad0*/  LOP3.LUT R50, R10.reuse, 0x1e, R5, 0xfe, !PT ;  /* 0x0000001e0a327812 */ /* 0x040fe200078efe05 */
[----:B------:R-:W-:Y:S01]  /*0ae0*/  IMAD.MOV R17, RZ, RZ, -R9 ;  /* 0x000000ffff117224 */ /* 0x000fe200078e0a09 */
[C-C-:B------:R-:W-:Y:S01]  /*0af0*/  LOP3.LUT R53, R10.reuse, 0x18, R5.reuse, 0xfe, !PT ;  /* 0x000000180a357812 */ /* 0x140fe200078efe05 */
[----:B------:R-:W-:Y:S01]  /*0b00*/  IMAD.MOV R8, RZ, RZ, -R8 ;  /* 0x000000ffff087224 */ /* 0x000fe200078e0a08 */
[----:B------:R-:W-:Y:S01]  /*0b10*/  LOP3.LUT R57, R10, 0x10, R5, 0xfe, !PT ;  /* 0x000000100a397812 */ /* 0x000fe200078efe05 */
[C---:B------:R-:W-:Y:S01]  /*0b20*/  IMAD R9, R4.reuse, R13, R12 ;  /* 0x0000000d04097224 */ /* 0x040fe200078e020c */
[----:B------:R-:W-:Y:S01]  /*0b30*/  IABS R71, R50 ;  /* 0x0000003200477213 */ /* 0x000fe20000000000 */
[----:B------:R-:W-:Y:S01]  /*0b40*/  IMAD R13, R4, R17, R16 ;  /* 0x00000011040d7224 */ /* 0x000fe200078e0210 */
[----:B------:R-:W-:Y:S01]  /*0b50*/  IABS R17, R62 ;  /* 0x0000003e00117213 */ /* 0x000fe20000000000 */
[----:B------:R-:W-:Y:S01]  /*0b60*/  IMAD.HI.U32 R2, R3, R11, R2 ;  /* 0x0000000b03027227 */ /* 0x000fe200078e0002 */
[----:B------:R-:W-:-:S02]  /*0b70*/  LOP3.LUT R56, R10, 0x12, R5, 0xfe, !PT ;  /* 0x000000120a387812 */ /* 0x000fc400078efe05 */
[----:B------:R-:W-:Y:S01]  /*0b80*/  IABS R35, R53 ;  /* 0x0000003500237213 */ /* 0x000fe20000000000 */
[C---:B------:R-:W-:Y:S01]  /*0b90*/  IMAD R21, R4.reuse, R8, R21 ;  /* 0x0000000804157224 */ /* 0x040fe200078e0215 */
[----:B------:R-:W-:Y:S01]  /*0ba0*/  IABS R27, R57 ;  /* 0x00000039001b7213 */ /* 0x000fe20000000000 */
[----:B------:R-:W-:Y:S01]  /*0bb0*/  IMAD R11, R4, R15, R14 ;  /* 0x0000000f040b7224 */ /* 0x000fe200078e020e */
[----:B------:R-:W-:Y:S01]  /*0bc0*/  IABS R29, R56 ;  /* 0x00000038001d7213 */ /* 0x000fe20000000000 */
[C---:B------:R-:W-:Y:S01]  /*0bd0*/  IMAD.HI.U32 R8, R7.reuse, R31, RZ ;  /* 0x0000001f07087227 */ /* 0x040fe200078e00ff */
[C-C-:B------:R-:W-:Y:S02]  /*0be0*/  LOP3.LUT R45, R10.reuse, 0x28, R5.reuse, 0xfe, !PT ;  /* 0x000000280a2d7812 */ /* 0x140fe400078efe05 */
[C-C-:B------:R-:W-:Y:S01]  /*0bf0*/  LOP3.LUT R48, R10.reuse, 0x22, R5.reuse, 0xfe, !PT ;  /* 0x000000220a307812 */ /* 0x140fe200078efe05 */
[----:B------:R-:W-:Y:S01]  /*0c00*/  IMAD.HI.U32 R14, R7, R25, RZ ;  /* 0x00000019070e7227 */ /* 0x000fe200078e00ff */
[----:B------:R-:W-:-:S02]  /*0c10*/  LOP3.LUT R52, R10, 0x1a, R5, 0xfe, !PT ;  /* 0x0000001a0a347812 */ /* 0x000fc400078efe05 */
[----:B------:R-:W-:Y:S01]  /*0c20*/  IABS R93, R45 ;  /* 0x0000002d005d7213 */ /* 0x000fe20000000000 */
[----:B------:R-:W-:Y:S01]  /*0c30*/  IMAD.IADD R3, R18, 0x1, R0 ;  /* 0x0000000112037824 */ /* 0x000fe200078e0200 */
[C-C-:B------:R-:W-:Y:S01]  /*0c40*/  LOP3.LUT R51, R10.reuse, 0x1c, R5.reuse, 0xfe, !PT ;  /* 0x0000001c0a337812 */ /* 0x140fe200078efe05 */
[C---:B------:R-:W-:Y:S01]  /*0c50*/  IMAD.HI.U32 R0, R7.reuse, R17, RZ ;  /* 0x0000001107007227 */ /* 0x040fe200078e00ff */
[----:B------:R-:W-:Y:S02]  /*0c60*/  IABS R85, R48 ;  /* 0x0000003000557213 */ /* 0x000fe40000000000 */
[----:B------:R-:W-:Y:S01]  /*0c70*/  IABS R67, R52 ;  /* 0x0000003400437213 */ /* 0x000fe20000000000 */
[----:B------:R-:W-:Y:S01]  /*0c80*/  IMAD.MOV R8, RZ, RZ, -R8 ;  /* 0x000000ffff087224 */ /* 0x000fe200078e0a08 */
[----:B------:R-:W-:Y:S01]  /*0c90*/  IABS R69, R51 ;  /* 0x0000003300457213 */ /* 0x000fe20000000000 */
[----:B------:R-:W-:Y:S01]  /*0ca0*/  IMAD.HI.U32 R6, R7, R19, RZ ;  /* 0x0000001307067227 */ /* 0x000fe200078e00ff */
[----:B------:R-:W-:-:S02]  /*0cb0*/  LOP3.LUT R43, R10, 0x2c, R5, 0xfe, !PT ;  /* 0x0000002c0a2b7812 */ /* 0x000fc400078efe05 */
[C-C-:B------:R-:W-:Y:S01]  /*0cc0*/  LOP3.LUT R47, R10.reuse, 0x24, R5.reuse, 0xfe, !PT ;  /* 0x000000240a2f7812 */ /* 0x140fe200078efe05 */
[----:B------:R-:W-:Y:S01]  /*0cd0*/  IMAD.MOV R14, RZ, RZ, -R14 ;  /* 0x000000ffff0e7224 */ /* 0x000fe200078e0a0e */
[----:B------:R-:W-:Y:S01]  /*0ce0*/  LOP3.LUT R46, R10, 0x26, R5, 0xfe, !PT ;  /* 0x000000260a2e7812 */ /* 0x000fe200078efe05 */
[----:B------:R-:W-:Y:S01]  /*0cf0*/  IMAD.MOV R0, RZ, RZ, -R0 ;  /* 0x000000ffff007224 */ /* 0x000fe200078e0a00 */
[----:B------:R-:W-:Y:S01]  /*0d00*/  IABS R97, R43 ;  /* 0x0000002b00617213 */ /* 0x000fe20000000000 */
[C---:B------:R-:W-:Y:S01]  /*0d10*/  IMAD R31, R4.reuse, R8, R31 ;  /* 0x00000008041f7224 */ /* 0x040fe200078e021f */
[----:B------:R-:W-:Y:S01]  /*0d20*/  IABS R87, R47 ;  /* 0x0000002f00577213 */ /* 0x000fe20000000000 */
[----:B------:R-:W-:Y:S01]  /*0d30*/  IMAD.MOV R6, RZ, RZ, -R6 ;  /* 0x000000ffff067224 */ /* 0x000fe200078e0a06 */
[----:B------:R-:W-:Y:S01]  /*0d40*/  IABS R89, R46 ;  /* 0x0000002e00597213 */ /* 0x000fe20000000000 */
[----:B------:R-:W-:Y:S01]  /*0d50*/  IMAD R25, R4, R14, R25 ;  /* 0x0000000e04197224 */ /* 0x000fe200078e0219 */
[C-C-:B------:R-:W-:Y:S01]  /*0d60*/  LOP3.LUT R42, R10.reuse, 0x2e, R5.reuse, 0xfe, !PT ;  /* 0x0000002e0a2a7812 */ /* 0x140fe200078efe05 */
[----:B------:R-:W-:Y:S01]  /*0d70*/  IMAD.HI.U32 R8, R7, R71, RZ ;  /* 0x0000004707087227 */ /* 0x000fe200078e00ff */
[----:B------:R-:W-:-:S02]  /*0d80*/  LOP3.LUT R40, R10, 0x32, R5, 0xfe, !PT ;  /* 0x000000320a287812 */ /* 0x000fc400078efe05 */
[----:B------:R-:W-:Y:S01]  /*0d90*/  IABS R99, R42 ;  /* 0x0000002a00637213 */ /* 0x000fe20000000000 */
[C---:B------:R-:W-:Y:S01]  /*0da0*/  IMAD.HI.U32 R14, R7.reuse, R35, RZ ;  /* 0x00000023070e7227 */ /* 0x040fe200078e00ff */
[----:B------:R-:W-:Y:S02]  /*0db0*/  IABS R103, R40 ;  /* 0x0000002800677213 */ /* 0x000fe40000000000 */
[----:B------:R-:W-:Y:S01]  /*0dc0*/  LOP3.LUT R59, R10, 0xc, R5, 0xfe, !PT ;  /* 0x0000000c0a3b7812 */ /* 0x000fe200078efe05 */
[C---:B------:R-:W-:Y:S01]  /*0dd0*/  IMAD R17, R4.reuse, R0, R17 ;  /* 0x0000000004117224 */ /* 0x040fe200078e0211 */
[C---:B------:R-:W-:Y:S01]  /*0de0*/  ISETP.GT.U32.AND P5, PT, R4.reuse, R9, PT ;  /* 0x000000090400720c */ /* 0x040fe20003fa4070 */
[C---:B------:R-:W-:Y:S01]  /*0df0*/  IMAD.HI.U32 R0, R7.reuse, R27, RZ ;  /* 0x0000001b07007227 */ /* 0x040fe200078e00ff */
[----:B------:R-:W-:Y:S02]  /*0e00*/  IABS R23, R59 ;  /* 0x0000003b00177213 */ /* 0x000fe40000000000 */
[C---:B------:R-:W-:Y:S01]  /*0e10*/  ISETP.GT.U32.AND P3, PT, R4.reuse, R13, PT ;  /* 0x0000000d0400720c */ /* 0x040fe20003f64070 */
[C---:B------:R-:W-:Y:S01]  /*0e20*/  IMAD R19, R4.reuse, R6, R19 ;  /* 0x0000000604137224 */ /* 0x040fe200078e0213 */
[C---:B------:R-:W-:Y:S01]  /*0e30*/  ISETP.GT.U32.AND P4, PT, R4.reuse, R11, PT ;  /* 0x0000000b0400720c */ /* 0x040fe20003f84070 */
[----:B------:R-:W-:Y:S01]  /*0e40*/  IMAD.MOV R8, RZ, RZ, -R8 ;  /* 0x000000ffff087224 */ /* 0x000fe200078e0a08 */
[C---:B------:R-:W-:Y:S01]  /*0e50*/  ISETP.GT.U32.AND P1, PT, R4.reuse, R21, PT ;  /* 0x000000150400720c */ /* 0x040fe20003f24070 */
[----:B------:R-:W-:Y:S01]  /*0e60*/  IMAD.HI.U32 R6, R7, R29, RZ ;  /* 0x0000001d07067227 */ /* 0x000fe200078e00ff */
[----:B------:R-:W-:-:S02]  /*0e70*/  ISETP.GT.U32.AND P6, PT, R4, R19, PT ;  /* 0x000000130400720c */ /* 0x000fc40003fc4070 */
[C-C-:B------:R-:W-:Y:S01]  /*0e80*/  LOP3.LUT R54, R10.reuse, 0x16, R5.reuse, 0xfe, !PT ;  /* 0x000000160a367812 */ /* 0x140fe200078efe05 */
[----:B------:R-:W-:Y:S01]  /*0e90*/  IMAD.MOV R14, RZ, RZ, -R14 ;  /* 0x000000ffff0e7224 */ /* 0x000fe200078e0a0e */
[----:B------:R-:W-:Y:S01]  /*0ea0*/  LOP3.LUT R49, R10, 0x20, R5, 0xfe, !PT ;  /* 0x000000200a317812 */ /* 0x000fe200078efe05 */
[----:B------:R-:W-:Y:S01]  /*0eb0*/  IMAD.MOV R0, RZ, RZ, -R0 ;  /* 0x000000ffff007224 */ /* 0x000fe200078e0a00 */
[----:B------:R-:W-:Y:S01]  /*0ec0*/  IABS R33, R54 ;  /* 0x0000003600217213 */ /* 0x000fe20000000000 */
[----:B------:R-:W-:Y:S01]  /*0ed0*/  IMAD R71, R4, R8, R71 ;  /* 0x0000000804477224 */ /* 0x000fe200078e0247 */
[----:B------:R-:W-:Y:S01]  /*0ee0*/  IABS R73, R49 ;  /* 0x0000003100497213 */ /* 0x000fe20000000000 */
[----:B------:R-:W-:Y:S01]  /*0ef0*/  IMAD.MOV R6, RZ, RZ, -R6 ;  /* 0x000000ffff067224 */ /* 0x000fe200078e0a06 */
[----:B------:R-:W-:Y:S01]  /*0f00*/  LOP3.LUT R44, R10, 0x2a, R5, 0xfe, !PT ;  /* 0x0000002a0a2c7812 */ /* 0x000fe200078efe05 */
[----:B------:R-:W-:Y:S01]  /*0f10*/  IMAD R35, R4, R14, R35 ;  /* 0x0000000e04237224 */ /* 0x000fe200078e0223 */
[----:B------:R-:W-:Y:S01]  /*0f20*/  LOP3.LUT R39, R10, 0x34, R5, 0xfe, !PT ;  /* 0x000000340a277812 */ /* 0x000fe200078efe05 */
[----:B------:R-:W-:Y:S01]  /*0f30*/  IMAD.HI.U32 R8, R7, R93, RZ ;  /* 0x0000005d07087227 */ /* 0x000fe200078e00ff */
[----:B------:R-:W-:-:S02]  /*0f40*/  IABS R95, R44 ;  /* 0x0000002c005f7213 */ /* 0x000fc40000000000 */
[----:B------:R-:W-:Y:S01]  /*0f50*/  LOP3.LUT R41, R10, 0x30, R5, 0xfe, !PT ;  /* 0x000000300a297812 */ /* 0x000fe200078efe05 */
[C---:B------:R-:W-:Y:S01]  /*0f60*/  IMAD.HI.U32 R14, R7.reuse, R85, RZ ;  /* 0x00000055070e7227 */ /* 0x040fe200078e00ff */
[----:B------:R-:W-:Y:S02]  /*0f70*/  IABS R105, R39 ;  /* 0x0000002700697213 */ /* 0x000fe40000000000 */
[----:B------:R-:W-:Y:S01]  /*0f80*/  IABS R101, R41 ;  /* 0x0000002900657213 */ /* 0x000fe20000000000 */
[----:B------:R-:W-:Y:S01]  /*0f90*/  IMAD R27, R4, R0, R27 ;  /* 0x00000000041b7224 */ /* 0x000fe200078e021b */
[C-C-:B------:R-:W-:Y:S01]  /*0fa0*/  LOP3.LUT R36, R10.reuse, 0x38, R5.reuse, 0xfe, !PT ;  /* 0x000000380a247812 */ /* 0x140fe200078efe05 */
[----:B------:R-:W-:Y:S01]  /*0fb0*/  IMAD.HI.U32 R0, R7, R67, RZ ;  /* 0x0000004307007227 */ /* 0x000fe200078e00ff */
[----:B------:R-:W-:Y:S02]  /*0fc0*/  LOP3.LUT R37, R10, 0x36, R5, 0xfe, !PT ;  /* 0x000000360a257812 */ /* 0x000fe400078efe05 */
[----:B------:R-:W-:Y:S01]  /*0fd0*/  IABS R125, R36 ;  /* 0x00000024007d7213 */ /* 0x000fe20000000000 */
[----:B------:R-:W-:Y:S01]  /*0fe0*/  IMAD R29, R4, R6, R29 ;  /* 0x00000006041d7224 */ /* 0x000fe200078e021d */
[----:B------:R-:W-:Y:S01]  /*0ff0*/  IABS R123, R37 ;  /* 0x00000025007b7213 */ /* 0x000fe20000000000 */
[----:B------:R-:W-:-:S02]  /*1000*/  IMAD.MOV R8, RZ, RZ, -R8 ;  /* 0x000000ffff087224 */ /* 0x000fc400078e0a08 */
[----:B------:R-:W-:-:S04]  /*1010*/  IMAD.HI.U32 R6, R7, R69, RZ ;  /* 0x0000004507067227 */ /* 0x000fc800078e00ff */
[----:B------:R-:W-:Y:S02]  /*1020*/  IMAD.MOV R14, RZ, RZ, -R14 ;  /* 0x000000ffff0e7224 */ /* 0x000fe400078e0a0e */
[----:B------:R-:W-:Y:S02]  /*1030*/  IMAD.MOV R0, RZ, RZ, -R0 ;  /* 0x000000ffff007224 */ /* 0x000fe400078e0a00 */
[----:B------:R-:W-:Y:S01]  /*1040*/  IMAD R93, R4, R8, R93 ;  /* 0x00000008045d7224 */ /* 0x000fe200078e025d */
[----:B------:R-:W-:Y:S01]  /*1050*/  LOP3.LUT R8, R66, 0x3f, RZ, 0xc0, !PT ;  /* 0x0000003f42087812 */ /* 0x000fe200078ec0ff */
[----:B------:R-:W-:Y:S02]  /*1060*/  IMAD.MOV R6, RZ, RZ, -R6 ;  /* 0x000000ffff067224 */ /* 0x000fe400078e0a06 */
[----:B------:R-:W-:Y:S02]  /*1070*/  IMAD R85, R4, R14, R85 ;  /* 0x0000000e04557224 */ /* 0x000fe400078e0255 */
[----:B------:R-:W-:-:S04]  /*1080*/  IMAD.HI.U32 R14, R7, R97, RZ ;  /* 0x00000061070e7227 */ /* 0x000fc800078e00ff */
[----:B------:R-:W-:Y:S02]  /*1090*/  IMAD R67, R4, R0, R67 ;  /* 0x0000000004437224 */ /* 0x000fe400078e0243 */
[----:B------:R-:W-:-:S04]  /*10a0*/  IMAD.HI.U32 R0, R7, R87, RZ ;  /* 0x0000005707007227 */ /* 0x000fc800078e00ff */
[----:B------:R-:W-:Y:S02]  /*10b0*/  IMAD R69, R4, R6, R69 ;  /* 0x0000000604457224 */ /* 0x000fe400078e0245 */
[----:B------:R-:W-:-:S04]  /*10c0*/  IMAD.HI.U32 R6, R7, R89, RZ ;  /* 0x0000005907067227 */ /* 0x000fc800078e00ff */
[----:B------:R-:W-:Y:S02]  /*10d0*/  IMAD.MOV R14, RZ, RZ, -R14 ;  /* 0x000000ffff0e7224 */ /* 0x000fe400078e0a0e */
[----:B------:R-:W-:Y:S02]  /*10e0*/  IMAD R38, R3, 0x40, R8 ;  /* 0x0000004003267824 */ /* 0x000fe400078e0208 */
[----:B------:R-:W-:Y:S02]  /*10f0*/  IMAD.MOV R0, RZ, RZ, -R0 ;  /* 0x000000ffff007224 */ /* 0x000fe400078e0a00 */
[----:B------:R-:W-:Y:S02]  /*1100*/  IMAD.MOV R6, RZ, RZ, -R6 ;  /* 0x000000ffff067224 */ /* 0x000fe400078e0a06 */
[C---:B------:R-:W-:Y:S01]  /*1110*/  IMAD R97, R4.reuse, R14, R97 ;  /* 0x0000000e04617224 */ /* 0x040fe200078e0261 */
[----:B------:R-:W-:Y:S01]  /*1120*/  IABS R14, R38 ;  /* 0x00000026000e7213 */ /* 0x000fe20000000000 */
[----:B------:R-:W-:-:S02]  /*1130*/  IMAD R87, R4, R0, R87 ;  /* 0x0000000004577224 */ /* 0x000fc400078e0257 */
[----:B------:R-:W-:-:S04]  /*1140*/  IMAD.HI.U32 R0, R7, R99, RZ ;  /* 0x0000006307007227 */ /* 0x000fc800078e00ff */
[----:B------:R-:W-:Y:S02]  /*1150*/  IMAD R89, R4, R6, R89 ;  /* 0x0000000604597224 */ /* 0x000fe400078e0259 */
[----:B------:R-:W-:-:S04]  /*1160*/  IMAD.HI.U32 R6, R7, R103, RZ ;  /* 0x0000006707067227 */ /* 0x000fc800078e00ff */
[----:B------:R-:W-:-:S04]  /*1170*/  IMAD.HI.U32 R2, R2, R14, RZ ;  /* 0x0000000e02027227 */ /* 0x000fc800078e00ff */
[----:B------:R-:W-:Y:S02]  /*1180*/  IMAD.MOV R0, RZ, RZ, -R0 ;  /* 0x000000ffff007224 */ /* 0x000fe400078e0a00 */
[----:B------:R-:W-:Y:S02]  /*1190*/  IMAD.MOV R6, RZ, RZ, -R6 ;  /* 0x000000ffff067224 */ /* 0x000fe400078e0a06 */
[----:B------:R-:W-:Y:S02]  /*11a0*/  IMAD.MOV R2, RZ, RZ, -R2 ;  /* 0x000000ffff027224 */ /* 0x000fe400078e0a02 */
[----:B------:R-:W-:Y:S01]  /*11b0*/  IMAD R99, R4, R0, R99 ;  /* 0x0000000004637224 */ /* 0x000fe200078e0263 */
[----:B------:R-:W-:Y:S01]  /*11c0*/  LOP3.LUT R0, R10, 0x3e, R5, 0xfe, !PT ;  /* 0x0000003e0a007812 */ /* 0x000fe200078efe05 */
[----:B------:R-:W-:Y:S02]  /*11d0*/  IMAD R103, R4, R6, R103 ;  /* 0x0000000604677224 */ /* 0x000fe400078e0267 */
[----:B------:R-:W-:Y:S01]  /*11e0*/  IMAD R6, R75, R2, R14 ;  /* 0x000000024b067224 */ /* 0x000fe200078e020e */
[----:B------:R-:W-:Y:S01]  /*11f0*/  IABS R131, R0 ;  /* 0x0000000000837213 */ /* 0x000fe20000000000 */
[----:B------:R-:W-:Y:S01]  /*1200*/  IMAD.HI.U32 R12, R7, R23, RZ ;  /* 0x00000017070c7227 */ /* 0x000fe200078e00ff */
[----:B------:R-:W-:-:S02]  /*1210*/  LOP3.LUT R2, R10, 0x3c, R5, 0xfe, !PT ;  /* 0x0000003c0a027812 */ /* 0x000fc400078efe05 */
[----:B------:R-:W-:Y:S01]  /*1220*/  ISETP.GT.U32.AND P0, PT, R75, R6, PT ;  /* 0x000000064b00720c */ /* 0x000fe20003f04070 */
[----:B------:R-:W-:Y:S01]  /*1230*/  IMAD.HI.U32 R15, R7, R131, RZ ;  /* 0x00000083070f7227 */ /* 0x000fe200078e00ff */
[----:B------:R-:W-:-:S03]  /*1240*/  IABS R129, R2 ;  /* 0x0000000200817213 */ /* 0x000fc60000000000 */
[----:B------:R-:W-:Y:S02]  /*1250*/  IMAD.MOV R15, RZ, RZ, -R15 ;  /* 0x000000ffff0f7224 */ /* 0x000fe400078e0a0f */
[----:B------:R-:W-:Y:S02]  /*1260*/  IMAD.MOV R12, RZ, RZ, -R12 ;  /* 0x000000ffff0c7224 */ /* 0x000fe400078e0a0c */
[C---:B------:R-:W-:Y:S02]  /*1270*/  IMAD R131, R4.reuse, R15, R131 ;  /* 0x0000000f04837224 */ /* 0x040fe400078e0283 */
[----:B------:R-:W-:Y:S02]  /*1280*/  IMAD R23, R4, R12, R23 ;  /* 0x0000000c04177224 */ /* 0x000fe400078e0217 */
[----:B------:R-:W-:Y:S01]  /*1290*/  @!P0 IMAD.IADD R6, R6, 0x1, -R75 ;  /* 0x0000000106068824 */ /* 0x000fe200078e0a4b */
[C---:B------:R-:W-:Y:S01]  /*12a0*/  ISETP.GT.U32.AND P2, PT, R4.reuse, R131, PT ;  /* 0x000000830400720c */ /* 0x040fe20003f44070 */
[--C-:B------:R-:W-:Y:S01]  /*12b0*/  @!P5 IMAD.IADD R9, R9, 0x1, -R4.reuse ;  /* 0x000000010909d824 */ /* 0x100fe200078e0a04 */
[C---:B------:R-:W-:Y:S01]  /*12c0*/  ISETP.GT.U32.AND P5, PT, R4.reuse, R25, PT ;  /* 0x000000190400720c */ /* 0x040fe20003fa4070 */
[--C-:B------:R-:W-:Y:S01]  /*12d0*/  @!P3 IMAD.IADD R13, R13, 0x1, -R4.reuse ;  /* 0x000000010d0db824 */ /* 0x100fe200078e0a04 */
[----:B------:R-:W-:Y:S01]  /*12e0*/  ISETP.GT.U32.AND P0, PT, R75, R6, PT ;  /* 0x000000064b00720c */ /* 0x000fe20003f04070 */
[--C-:B------:R-:W-:Y:S01]  /*12f0*/  @!P4 IMAD.IADD R11, R11, 0x1, -R4.reuse ;  /* 0x000000010b0bc824 */ /* 0x100fe200078e0a04 */
[----:B------:R-:W-:Y:S01]  /*1300*/  ISETP.GT.U32.AND P3, PT, R4, R9, PT ;  /* 0x000000090400720c */ /* 0x000fe20003f64070 */
[----:B------:R-:W-:-:S02]  /*1310*/  @!P6 IMAD.IADD R19, R19, 0x1, -R4 ;  /* 0x000000011313e824 */ /* 0x000fc400078e0a04 */
[----:B------:R-:W-:-:S03]  /*1320*/  IMAD.HI.U32 R12, R7, R33, RZ ;  /* 0x00000021070c7227 */ /* 0x000fc600078e00ff */
[C---:B------:R-:W-:Y:S01]  /*1330*/  ISETP.GT.U32.AND P6, PT, R4.reuse, R19, PT ;  /* 0x000000130400720c */ /* 0x040fe20003fc4070 */
[--C-:B------:R-:W-:Y:S01]  /*1340*/  @!P2 IMAD.IADD R131, R131, 0x1, -R4.reuse ;  /* 0x000000018383a824 */ /* 0x100fe200078e0a04 */
[----:B------:R-:W-:Y:S01]  /*1350*/  ISETP.GT.U32.AND P2, PT, R4, R23, PT ;  /* 0x000000170400720c */ /* 0x000fe20003f44070 */
[--C-:B------:R-:W-:Y:S02]  /*1360*/  @!P5 IMAD.IADD R25, R25, 0x1, -R4.reuse ;  /* 0x000000011919d824 */ /* 0x100fe400078e0a04 */
[----:B------:R-:W-:Y:S01]  /*1370*/  @!P0 IMAD.IADD R6, R6, 0x1, -R75 ;  /* 0x0000000106068824 */ /* 0x000fe200078e0a4b */
[C---:B------:R-:W-:Y:S01]  /*1380*/  ISETP.GT.U32.AND P0, PT, R4.reuse, R17, PT ;  /* 0x000000110400720c */ /* 0x040fe20003f04070 */
[--C-:B------:R-:W-:Y:S01]  /*1390*/  @!P3 IMAD.IADD R9, R9, 0x1, -R4.reuse ;  /* 0x000000010909b824 */ /* 0x100fe200078e0a04 */
[C---:B------:R-:W-:Y:S01]  /*13a0*/  ISETP.GT.U32.AND P4, PT, R4.reuse, R131, PT ;  /* 0x000000830400720c */ /* 0x040fe20003f84070 */
[----:B------:R-:W-:Y:S01]  /*13b0*/  @!P1 IMAD.IADD R21, R21, 0x1, -R4 ;  /* 0x0000000115159824 */ /* 0x000fe200078e0a04 */
[C---:B------:R-:W-:Y:S01]  /*13c0*/  ISETP.GT.U32.AND P1, PT, R4.reuse, R13, PT ;  /* 0x0000000d0400720c */ /* 0x040fe20003f24070 */
[----:B------:R-:W-:Y:S01]  /*13d0*/  IMAD.MOV R12, RZ, RZ, -R12 ;  /* 0x000000ffff0c7224 */ /* 0x000fe200078e0a0c */
[----:B------:R-:W0:Y:S01]  /*13e0*/  LDC.64 R74, c[0x0][0x3a8] ;  /* 0x0000ea00ff4a7b82 */ /* 0x000e220000000a00 */
[--C-:B------:R-:W-:Y:S01]  /*13f0*/  @!P6 IMAD.IADD R19, R19, 0x1, -R4.reuse ;  /* 0x000000011313e824 */ /* 0x100fe200078e0a04 */
[----:B------:R-:W-:Y:S01]  /*1400*/  ISETP.GT.U32.AND P5, PT, R4, R21, PT ;  /* 0x000000150400720c */ /* 0x000fe20003fa4070 */
[----:B------:R-:W-:-:S02]  /*1410*/  @!P2 IMAD.IADD R23, R23, 0x1, -R4 ;  /* 0x000000011717a824 */ /* 0x000fc400078e0a04 */
[C---:B------:R-:W-:Y:S02]  /*1420*/  IMAD R33, R4.reuse, R12, R33 ;  /* 0x0000000c04217224 */ /* 0x040fe400078e0221 */
[--C-:B------:R-:W-:Y:S01]  /*1430*/  @!P0 IMAD.IADD R17, R17, 0x1, -R4.reuse ;  /* 0x0000000111118824 */ /* 0x100fe200078e0a04 */
[C---:B------:R-:W-:Y:S01]  /*1440*/  ISETP.GT.U32.AND P0, PT, R4.reuse, R11, PT ;  /* 0x0000000b0400720c */ /* 0x040fe20003f04070 */
[--C-:B------:R-:W-:Y:S01]  /*1450*/  @!P4 IMAD.IADD R131, R131, 0x1, -R4.reuse ;  /* 0x000000018383c824 */ /* 0x100fe200078e0a04 */
[C---:B------:R-:W-:Y:S01]  /*1460*/  ISETP.GT.U32.AND P3, PT, R4.reuse, R23, PT ;  /* 0x000000170400720c */ /* 0x040fe20003f64070 */
[--C-:B------:R-:W-:Y:S01]  /*1470*/  @!P1 IMAD.IADD R13, R13, 0x1, -R4.reuse ;  /* 0x000000010d0d9824 */ /* 0x100fe200078e0a04 */
[C---:B------:R-:W-:Y:S01]  /*1480*/  ISETP.GT.U32.AND P4, PT, R4.reuse, R25, PT ;  /* 0x000000190400720c */ /* 0x040fe20003f84070 */
[----:B------:R-:W-:Y:S01]  /*1490*/  IMAD.HI.U32 R12, R7, R73, RZ ;  /* 0x00000049070c7227 */ /* 0x000fe200078e00ff */
[C---:B------:R-:W-:Y:S02]  /*14a0*/  ISETP.GT.U32.AND P2, PT, R4.reuse, R17, PT ;  /* 0x000000110400720c */ /* 0x040fe40003f44070 */
[C---:B------:R-:W-:Y:S01]  /*14b0*/  ISETP.GT.U32.AND P6, PT, R4.reuse, R33, PT ;  /* 0x000000210400720c */ /* 0x040fe20003fc4070 */
[----:B------:R-:W-:Y:S01]  /*14c0*/  @!P5 IMAD.IADD R21, R21, 0x1, -R4 ;  /* 0x000000011515d824 */ /* 0x000fe200078e0a04 */
[C---:B------:R-:W-:Y:S01]  /*14d0*/  ISETP.GT.U32.AND P1, PT, R4.reuse, R29, PT ;  /* 0x0000001d0400720c */ /* 0x040fe20003f24070 */
[----:B------:R-:W-:Y:S01]  /*14e0*/  IMAD.MOV R12, RZ, RZ, -R12 ;  /* 0x000000ffff0c7224 */ /* 0x000fe200078e0a0c */
[C---:B------:R-:W-:Y:S01]  /*14f0*/  ISETP.GT.U32.AND P5, PT, R4.reuse, R35, PT ;  /* 0x000000230400720c */ /* 0x040fe20003fa4070 */
[--C-:B------:R-:W-:Y:S01]  /*1500*/  @!P0 IMAD.IADD R11, R11, 0x1, -R4.reuse ;  /* 0x000000010b0b8824 */ /* 0x100fe200078e0a04 */
[C---:B------:R-:W-:Y:S01]  /*1510*/  ISETP.GT.U32.AND P0, PT, R4.reuse, R27, PT ;  /* 0x0000001b0400720c */ /* 0x040fe20003f04070 */
[--C-:B------:R-:W-:Y:S01]  /*1520*/  @!P3 IMAD.IADD R23, R23, 0x1, -R4.reuse ;  /* 0x000000011717b824 */ /* 0x100fe200078e0a04 */
[C---:B------:R-:W-:Y:S01]  /*1530*/  ISETP.GT.U32.AND P3, PT, R4.reuse, R67, PT ;  /* 0x000000430400720c */ /* 0x040fe20003f64070 */
[--C-:B------:R-:W-:Y:S01]  /*1540*/  @!P4 IMAD.IADD R25, R25, 0x1, -R4.reuse ;  /* 0x000000011919c824 */ /* 0x100fe200078e0a04 */
[C---:B------:R-:W-:Y:S01]  /*1550*/  ISETP.GT.U32.AND P4, PT, R4.reuse, R69, PT ;  /* 0x000000450400720c */ /* 0x040fe20003f84070 */
[--C-:B------:R-:W-:Y:S01]  /*1560*/  @!P2 IMAD.IADD R17, R17, 0x1, -R4.reuse ;  /* 0x000000011111a824 */ /* 0x100fe200078e0a04 */
[C---:B------:R-:W-:Y:S01]  /*1570*/  ISETP.GT.U32.AND P2, PT, R4.reuse, R31, PT ;  /* 0x0000001f0400720c */ /* 0x040fe20003f44070 */
[----:B------:R-:W-:Y:S01]  /*1580*/  @!P6 IMAD.IADD R33, R33, 0x1, -R4 ;  /* 0x000000012121e824 */ /* 0x000fe200078e0a04 */
[C---:B------:R-:W-:Y:S01]  /*1590*/  ISETP.GT.U32.AND P6, PT, R4.reuse, R87, PT ;  /* 0x000000570400720c */ /* 0x040fe20003fc4070 */
[----:B------:R-:W-:-:S02]  /*15a0*/  IMAD R73, R4, R12, R73 ;  /* 0x0000000c04497224 */ /* 0x000fc400078e0249 */
[--C-:B------:R-:W-:Y:S02]  /*15b0*/  @!P1 IMAD.IADD R29, R29, 0x1, -R4.reuse ;  /* 0x000000011d1d9824 */ /* 0x100fe400078e0a04 */
        /* <DEDUP_REMOVED lines=8> */
[----:B------:R-:W-:Y:S01]  /*1640*/  IMAD.HI.U32 R12, R7, R95, RZ ;  /* 0x0000005f070c7227 */ /* 0x000fe200078e00ff */
[----:B------:R-:W-:-:S03]  /*1650*/  ISETP.GT.U32.AND P2, PT, R4, R85, PT ;  /* 0x000000550400720c */ /* 0x000fc60003f44070 */
[--C-:B------:R-:W-:Y:S01]  /*1660*/  @!P5 IMAD.IADD R35, R35, 0x1, -R4.reuse ;  /* 0x000000012323d824 */ /* 0x100fe200078e0a04 */
[C---:B------:R-:W-:Y:S01]  /*1670*/  ISETP.GT.U32.AND P5, PT, R4.reuse, R89, PT ;  /* 0x000000590400720c */ /* 0x040fe20003fa4070 */
[--C-:B------:R-:W-:Y:S01]  /*1680*/  @!P0 IMAD.IADD R71, R71, 0x1, -R4.reuse ;  /* 0x0000000147478824 */ /* 0x100fe200078e0a04 */
[C---:B------:R-:W-:Y:S01]  /*1690*/  ISETP.GT.U32.AND P0, PT, R4.reuse, R29, PT ;  /* 0x0000001d0400720c */ /* 0x040fe20003f04070 */
[----:B------:R-:W-:Y:S01]  /*16a0*/  @!P3 IMAD.IADD R93, R93, 0x1, -R4 ;  /* 0x000000015d5db824 */ /* 0x000fe200078e0a04 */
[C---:B------:R-:W-:Y:S01]  /*16b0*/  ISETP.GT.U32.AND P3, PT, R4.reuse, R69, PT ;  /* 0x000000450400720c */ /* 0x040fe20003f64070 */
[----:B------:R-:W-:Y:S02]  /*16c0*/  IMAD.MOV R12, RZ, RZ, -R12 ;  /* 0x000000ffff0c7224 */ /* 0x000fe400078e0a0c */
[----:B------:R-:W-:Y:S01]  /*16d0*/  @!P6 IMAD.IADD R87, R87, 0x1, -R4 ;  /* 0x000000015757e824 */ /* 0x000fe200078e0a04 */
[C---:B------:R-:W-:Y:S01]  /*16e0*/  ISETP.GT.U32.AND P6, PT, R4.reuse, R35, PT ;  /* 0x000000230400720c */ /* 0x040fe20003fc4070 */
[----:B------:R-:W-:-:S02]  /*16f0*/  IMAD R95, R4, R12, R95 ;  /* 0x0000000c045f7224 */ /* 0x000fc400078e025f */
[----:B------:R-:W-:-:S04]  /*1700*/  IMAD.HI.U32 R12, R7, R105, RZ ;  /* 0x00000069070c7227 */ /* 0x000fc800078e00ff */
[----:B------:R-:W-:Y:S01]  /*1710*/  @!P4 IMAD.IADD R27, R27, 0x1, -R4 ;  /* 0x000000011b1bc824 */ /* 0x000fe200078e0a04 */
[----:B------:R-:W-:Y:S01]  /*1720*/  ISETP.GT.U32.AND P4, PT, R4, R87, PT ;  /* 0x000000570400720c */ /* 0x000fe20003f84070 */
[----:B------:R-:W-:-:S04]  /*1730*/  IMAD.HI.U32 R3, R7, R101, RZ ;  /* 0x0000006507037227 */ /* 0x000fc800078e00ff */
[----:B------:R-:W-:Y:S02]  /*1740*/  IMAD.MOV R12, RZ, RZ, -R12 ;  /* 0x000000ffff0c7224 */ /* 0x000fe400078e0a0c */
[--C-:B------:R-:W-:Y:S01]  /*1750*/  @!P1 IMAD.IADD R73, R73, 0x1, -R4.reuse ;  /* 0x0000000149499824 */ /* 0x100fe200078e0a04 */
[C---:B------:R-:W-:Y:S01]  /*1760*/  ISETP.GT.U32.AND P1, PT, R4.reuse, R31, PT ;  /* 0x0000001f0400720c */ /* 0x040fe20003f24070 */
[--C-:B------:R-:W-:Y:S01]  /*1770*/  @!P2 IMAD.IADD R85, R85, 0x1, -R4.reuse ;  /* 0x000000015555a824 */ /* 0x100fe200078e0a04 */
[C---:B------:R-:W-:Y:S01]  /*1780*/  ISETP.GT.U32.AND P2, PT, R4.reuse, R33, PT ;  /* 0x000000210400720c */ /* 0x040fe20003f44070 */
[--C-:B------:R-:W-:Y:S01]  /*1790*/  @!P0 IMAD.IADD R29, R29, 0x1, -R4.reuse ;  /* 0x000000011d1d8824 */ /* 0x100fe200078e0a04 */
[C---:B------:R-:W-:Y:S01]  /*17a0*/  ISETP.GT.U32.AND P0, PT, R4.reuse, R71, PT ;  /* 0x000000470400720c */ /* 0x040fe20003f04070 */
[----:B------:R-:W-:Y:S01]  /*17b0*/  @!P3 IMAD.IADD R69, R69, 0x1, -R4 ;  /* 0x000000014545b824 */ /* 0x000fe200078e0a04 */
[----:B------:R-:W-:Y:S01]  /*17c0*/  ISETP.GT.U32.AND P3, PT, R4, R95, PT ;  /* 0x0000005f0400720c */ /* 0x000fe20003f64070 */
[----:B------:R-:W-:-:S02]  /*17d0*/  IMAD.MOV R3, RZ, RZ, -R3 ;  /* 0x000000ffff037224 */ /* 0x000fc400078e0a03 */
[C---:B------:R-:W-:Y:S02]  /*17e0*/  IMAD R105, R4.reuse, R12, R105 ;  /* 0x0000000c04697224 */ /* 0x040fe400078e0269 */
[----:B------:R-:W-:Y:S01]  /*17f0*/  @!P5 IMAD.IADD R89, R89, 0x1, -R4 ;  /* 0x000000015959d824 */ /* 0x000fe200078e0a04 */
[----:B------:R-:W-:Y:S01]  /*1800*/  ISETP.GT.U32.AND P5, PT, R4, R67, PT ;  /* 0x000000430400720c */ /* 0x000fe20003fa4070 */
[----:B------:R-:W-:-:S04]  /*1810*/  IMAD.HI.U32 R12, R7, R125, RZ ;  /* 0x0000007d070c7227 */ /* 0x000fc800078e00ff */
[----:B------:R-:W-:Y:S01]  /*1820*/  IMAD R101, R4, R3, R101 ;  /* 0x0000000304657224 */ /* 0x000fe200078e0265 */
[----:B------:R-:W-:Y:S01]  /*1830*/  LOP3.LUT R3, R10, 0x3a, R5, 0xfe, !PT ;  /* 0x0000003a0a037812 */ /* 0x000fe200078efe05 */
[----:B------:R-:W-:Y:S02]  /*1840*/  IMAD.MOV R12, RZ, RZ, -R12 ;  /* 0x000000ffff0c7224 */ /* 0x000fe400078e0a0c */
[--C-:B------:R-:W-:Y:S01]  /*1850*/  @!P4 IMAD.IADD R87, R87, 0x1, -R4.reuse ;  /* 0x000000015757c824 */ /* 0x100fe200078e0a04 */
[----:B------:R-:W-:Y:S01]  /*1860*/  IABS R127, R3 ;  /* 0x00000003007f7213 */ /* 0x000fe20000000000 */
[C---:B------:R-:W-:Y:S01]  /*1870*/  IMAD R125, R4.reuse, R12, R125 ;  /* 0x0000000c047d7224 */ /* 0x040fe200078e027d */
        /* <DEDUP_REMOVED lines=9> */
[----:B------:R-:W-:-:S04]  /*1910*/  IMAD.HI.U32 R14, R7, R127, RZ ;  /* 0x0000007f070e7227 */ /* 0x000fc800078e00ff */
[----:B------:R-:W-:Y:S01]  /*1920*/  @!P5 IMAD.IADD R67, R67, 0x1, -R4 ;  /* 0x000000014343d824 */ /* 0x000fe200078e0a04 */
[----:B------:R-:W-:Y:S01]  /*1930*/  ISETP.GT.U32.AND P5, PT, R4, R93, PT ;  /* 0x0000005d0400720c */ /* 0x000fe20003fa4070 */
[----:B------:R-:W-:-:S04]  /*1940*/  IMAD.HI.U32 R10, R7, R123, RZ ;  /* 0x0000007b070a7227 */ /* 0x000fc800078e00ff */
[----:B------:R-:W-:Y:S02]  /*1950*/  IMAD.MOV R14, RZ, RZ, -R14 ;  /* 0x000000ffff0e7224 */ /* 0x000fe400078e0a0e */
[----:B------:R-:W-:Y:S02]  /*1960*/  IMAD.MOV R10, RZ, RZ, -R10 ;  /* 0x000000ffff0a7224 */ /* 0x000fe400078e0a0a */
[C---:B------:R-:W-:Y:S02]  /*1970*/  IMAD R127, R4.reuse, R14, R127 ;  /* 0x0000000e047f7224 */ /* 0x040fe400078e027f */
[--C-:B------:R-:W-:Y:S01]  /*1980*/  @!P4 IMAD.IADD R103, R103, 0x1, -R4.reuse ;  /* 0x000000016767c824 */ /* 0x100fe200078e0a04 */
[----:B------:R-:W1:Y:S01]  /*1990*/  LDC.64 R14, c[0x0][0x3a0] ;  /* 0x0000e800ff0e7b82 */ /* 0x000e620000000a00 */
[C---:B------:R-:W-:Y:S02]  /*19a0*/  IMAD R123, R4.reuse, R10, R123 ;  /* 0x0000000a047b7224 */ /* 0x040fe400078e027b */
[--C-:B------:R-:W-:Y:S01]  /*19b0*/  @!P1 IMAD.IADD R73, R73, 0x1, -R4.reuse ;  /* 0x0000000149499824 */ /* 0x100fe200078e0a04 */
[C---:B------:R-:W-:Y:S01]  /*19c0*/  ISETP.GT.U32.AND P1, PT, R4.reuse, R99, PT ;  /* 0x000000630400720c */ /* 0x040fe20003f24070 */
[--C-:B------:R-:W-:Y:S01]  /*19d0*/  @!P2 IMAD.IADD R85, R85, 0x1, -R4.reuse ;  /* 0x000000015555a824 */ /* 0x100fe200078e0a04 */
[C---:B------:R-:W-:Y:S01]  /*19e0*/  ISETP.GT.U32.AND P2, PT, R4.reuse, R101, PT ;  /* 0x000000650400720c */ /* 0x040fe20003f44070 */
[----:B------:R-:W-:Y:S01]  /*19f0*/  IMAD.HI.U32 R7, R7, R129, RZ ;  /* 0x0000008107077227 */ /* 0x000fe200078e00ff */
[----:B------:R-:W2:Y:S03]  /*1a00*/  LDS R10, [UR9] ;  /* 0x00000009ff0a7984 */ /* 0x000ea60008000800 */
[--C-:B------:R-:W-:Y:S01]  /*1a10*/  @!P0 IMAD.IADD R97, R97, 0x1, -R4.reuse ;  /* 0x0000000161618824 */ /* 0x100fe200078e0a04 */
[C---:B------:R-:W-:Y:S01]  /*1a20*/  ISETP.GT.U32.AND P0, PT, R4.reuse, R127, PT ;  /* 0x0000007f0400720c */ /* 0x040fe20003f04070 */
[--C-:B------:R-:W-:Y:S01]  /*1a30*/  @!P3 IMAD.IADD R125, R125, 0x1, -R4.reuse ;  /* 0x000000017d7db824 */ /* 0x100fe200078e0a04 */
[C---:B------:R-:W-:Y:S01]  /*1a40*/  ISETP.GT.U32.AND P3, PT, R4.reuse, R103, PT ;  /* 0x000000670400720c */ /* 0x040fe20003f64070 */
[--C-:B------:R-:W-:Y:S01]  /*1a50*/  @!P5 IMAD.IADD R93, R93, 0x1, -R4.reuse ;  /* 0x000000015d5dd824 */ /* 0x100fe200078e0a04 */
[C---:B------:R-:W-:Y:S01]  /*1a60*/  ISETP.GT.U32.AND P5, PT, R4.reuse, R123, PT ;  /* 0x0000007b0400720c */ /* 0x040fe20003fa4070 */
[----:B------:R-:W-:Y:S01]  /*1a70*/  IMAD.MOV R7, RZ, RZ, -R7 ;  /* 0x000000ffff077224 */ /* 0x000fe200078e0a07 */
[----:B------:R-:W-:Y:S01]  /*1a80*/  ISETP.GT.U32.AND P4, PT, R4, R97, PT ;  /* 0x000000610400720c */ /* 0x000fe20003f84070 */
[----:B------:R-:W-:-:S02]  /*1a90*/  @!P1 IMAD.IADD R99, R99, 0x1, -R4 ;  /* 0x0000000163639824 */ /* 0x000fc400078e0a04 */
[C---:B------:R-:W-:Y:S02]  /*1aa0*/  IMAD R129, R4.reuse, R7, R129 ;  /* 0x0000000704817224 */ /* 0x040fe400078e0281 */
[--C-:B------:R-:W-:Y:S01]  /*1ab0*/  @!P2 IMAD.IADD R101, R101, 0x1, -R4.reuse ;  /* 0x000000016565a824 */ /* 0x100fe200078e0a04 */
[C---:B------:R-:W-:Y:S01]  /*1ac0*/  ISETP.GT.U32.AND P2, PT, R4.reuse, R95, PT ;  /* 0x0000005f0400720c */ /* 0x040fe20003f44070 */
[--C-:B------:R-:W-:Y:S01]  /*1ad0*/  @!P0 IMAD.IADD R127, R127, 0x1, -R4.reuse ;  /* 0x000000017f7f8824 */ /* 0x100fe200078e0a04 */
[----:B------:R-:W-:Y:S01]  /*1ae0*/  ISETP.GT.U32.AND P1, PT, R4, R129, PT ;  /* 0x000000810400720c */ /* 0x000fe20003f24070 */
[--C-:B------:R-:W-:Y:S01]  /*1af0*/  @!P3 IMAD.IADD R103, R103, 0x1, -R4.reuse ;  /* 0x000000016767b824 */ /* 0x100fe200078e0a04 */
[----:B------:R-:W-:Y:S01]  /*1b00*/  ISETP.GE.AND P0, PT, R38, RZ, PT ;  /* 0x000000ff2600720c */ /* 0x000fe20003f06270 */
[--C-:B------:R-:W-:Y:S01]  /*1b10*/  @!P5 IMAD.IADD R123, R123, 0x1, -R4.reuse ;  /* 0x000000017b7bd824 */ /* 0x100fe200078e0a04 */
[----:B------:R-:W-:Y:S01]  /*1b20*/  ISETP.NE.AND P3, PT, R90, RZ, PT ;  /* 0x000000ff5a00720c */ /* 0x000fe20003f65270 */
[--C-:B------:R-:W-:Y:S01]  /*1b30*/  @!P4 IMAD.IADD R97, R97, 0x1, -R4.reuse ;  /* 0x000000016161c824 */ /* 0x100fe200078e0a04 */
[C---:B------:R-:W-:Y:S01]  /*1b40*/  ISETP.GT.U32.AND P5, PT, R4.reuse, R101, PT ;  /* 0x000000650400720c */ /* 0x040fe20003fa4070 */
[--C-:B------:R-:W-:Y:S01]  /*1b50*/  @!P6 IMAD.IADD R35, R35, 0x1, -R4.reuse ;  /* 0x000000012323e824 */ /* 0x100fe200078e0a04 */
[C---:B------:R-:W-:Y:S01]  /*1b60*/  ISETP.GT.U32.AND P4, PT, R4.reuse, R125, PT ;  /* 0x0000007d0400720c */ /* 0x040fe20003f84070 */
[----:B0-----:R-:W-:Y:S01]  /*1b70*/  IMAD R77, R5, R74, RZ ;  /* 0x0000004a054d7224 */ /* 0x001fe200078e02ff */
[C---:B------:R-:W-:Y:S01]  /*1b80*/  ISETP.GT.U32.AND P6, PT, R4.reuse, R89, PT ;  /* 0x000000590400720c */ /* 0x040fe20003fc4070 */
[--C-:B------:R-:W-:Y:S01]  /*1b90*/  @!P2 IMAD.IADD R95, R95, 0x1, -R4.reuse ;  /* 0x000000015f5fa824 */ /* 0x100fe200078e0a04 */
[----:B------:R-:W-:Y:S01]  /*1ba0*/  ISETP.GT.U32.AND P2, PT, R4, R123, PT ;  /* 0x0000007b0400720c */ /* 0x000fe20003f44070 */
[----:B------:R-:W-:-:S02]  /*1bb0*/  @!P1 IMAD.IADD R129, R129, 0x1, -R4 ;  /* 0x0000000181819824 */ /* 0x000fc400078e0a04 */
[----:B------:R-:W-:Y:S01]  /*1bc0*/  @!P0 IMAD.MOV R6, RZ, RZ, -R6 ;  /* 0x000000ffff068224 */ /* 0x000fe200078e0a06 */
[----:B------:R-:W-:Y:S01]  /*1bd0*/  ISETP.GE.AND P0, PT, R62, RZ, PT ;  /* 0x000000ff3e00720c */ /* 0x000fe20003f06270 */
[----:B------:R-:W-:Y:S01]  /*1be0*/  IMAD.MOV.U32 R111, RZ, RZ, R95 ;  /* 0x000000ffff6f7224 */ /* 0x000fe200078e005f */
[----:B------:R-:W-:Y:S01]  /*1bf0*/  @!P3 LOP3.LUT R6, RZ, R90, RZ, 0x33, !PT ;  /* 0x0000005aff06b212 */ /* 0x000fe200078e33ff */
[--C-:B------:R-:W-:Y:S01]  /*1c00*/  @!P5 IMAD.IADD R101, R101, 0x1, -R4.reuse ;  /* 0x000000016565d824 */ /* 0x100fe200078e0a04 */
[----:B------:R-:W-:Y:S01]  /*1c10*/  ISETP.GE.AND P3, PT, R65, RZ, PT ;  /* 0x000000ff4100720c */ /* 0x000fe20003f66270 */
[--C-:B------:R-:W-:Y:S01]  /*1c20*/  @!P4 IMAD.IADD R125, R125, 0x1, -R4.reuse ;  /* 0x000000017d7dc824 */ /* 0x100fe200078e0a04 */
[C---:B------:R-:W-:Y:S01]  /*1c30*/  ISETP.GT.U32.AND P5, PT, R4.reuse, R129, PT ;  /* 0x000000810400720c */ /* 0x040fe20003fa4070 */
[--C-:B------:R-:W-:Y:S01]  /*1c40*/  @!P6 IMAD.IADD R89, R89, 0x1, -R4.reuse ;  /* 0x000000015959e824 */ /* 0x100fe200078e0a04 */
[----:B------:R-:W-:Y:S01]  /*1c50*/  ISETP.GE.AND P4, PT, R61, RZ, PT ;  /* 0x000000ff3d00720c */ /* 0x000fe20003f86270 */
[--C-:B------:R-:W-:Y:S01]  /*1c60*/  @!P2 IMAD.IADD R123, R123, 0x1, -R4.reuse ;  /* 0x000000017b7ba824 */ /* 0x100fe200078e0a04 */
[----:B------:R-:W-:Y:S01]  /*1c70*/  ISETP.GE.AND P2, PT, R63, RZ, PT ;  /* 0x000000ff3f00720c */ /* 0x000fe20003f46270 */
[----:B------:R-:W-:Y:S01]  /*1c80*/  IMAD.MOV.U32 R107, RZ, RZ, R89 ;  /* 0x000000ffff6b7224 */ /* 0x000fe200078e0059 */
[----:B------:R-:W-:Y:S01]  /*1c90*/  ISETP.GT.U32.AND P6, PT, R4, R105, PT ;  /* 0x000000690400720c */ /* 0x000fe20003fc4070 */
[----:B------:R-:W-:Y:S01]  /*1ca0*/  @!P0 IMAD.MOV R17, RZ, RZ, -R17 ;  /* 0x000000ffff118224 */ /* 0x000fe200078e0a11 */
[----:B------:R-:W-:Y:S01]  /*1cb0*/  ISETP.GE.AND P0, PT, R57, RZ, PT ;  /* 0x000000ff3900720c */ /* 0x000fe20003f06270 */
[----:B------:R-:W-:Y:S01]  /*1cc0*/  IMAD.MOV.U32 R109, RZ, RZ, R93 ;  /* 0x000000ffff6d7224 */ /* 0x000fe200078e005d */
[----:B--2---:R-:W-:Y:S01]  /*1cd0*/  R2UR UR8, R10 ;  /* 0x000000000a0872ca */ /* 0x004fe200000e0000 */
[----:B------:R-:W-:Y:S01]  /*1ce0*/  @!P3 IMAD.MOV R9, RZ, RZ, -R9 ;  /* 0x000000ffff09b224 */ /* 0x000fe200078e0a09 */
[----:B------:R-:W-:Y:S01]  /*1cf0*/  ISETP.GE.AND P3, PT, R59, RZ, PT ;  /* 0x000000ff3b00720c */ /* 0x000fe20003f66270 */
[--C-:B------:R-:W-:Y:S01]  /*1d00*/  @!P5 IMAD.IADD R129, R129, 0x1, -R4.reuse ;  /* 0x000000018181d824 */ /* 0x100fe200078e0a04 */
[----:B------:R-:W-:Y:S01]  /*1d10*/  ISETP.GE.AND P5, PT, R60, RZ, PT ;  /* 0x000000ff3c00720c */ /* 0x000fe20003fa6270 */
[----:B------:R-:W-:Y:S01]  /*1d20*/  @!P4 IMAD.MOV R19, RZ, RZ, -R19 ;  /* 0x000000ffff13c224 */ /* 0x000fe200078e0a13 */
[----:B------:R-:W-:Y:S01]  /*1d30*/  ISETP.GE.AND P4, PT, R56, RZ, PT ;  /* 0x000000ff3800720c */ /* 0x000fe20003f86270 */
[----:B------:R-:W-:Y:S01]  /*1d40*/  @!P2 IMAD.MOV R13, RZ, RZ, -R13 ;  /* 0x000000ffff0da224 */ /* 0x000fe200078e0a0d */
[----:B------:R-:W-:Y:S01]  /*1d50*/  ISETP.GE.AND P2, PT, R58, RZ, PT ;  /* 0x000000ff3a00720c */ /* 0x000fe20003f46270 */
[--C-:B------:R-:W-:Y:S01]  /*1d60*/  @!P6 IMAD.IADD R105, R105, 0x1, -R4.reuse ;  /* 0x000000016969e824 */ /* 0x100fe200078e0a04 */
[----:B------:R-:W-:Y:S01]  /*1d70*/  ISETP.GT.U32.AND P6, PT, R4, R99, PT ;  /* 0x000000630400720c */ /* 0x000fe20003fc4070 */
[----:B------:R-:W-:Y:S01]  /*1d80*/  @!P0 IMAD.MOV R27, RZ, RZ, -R27 ;  /* 0x000000ffff1b8224 */ /* 0x000fe200078e0a1b */
[----:B------:R-:W-:Y:S01]  /*1d90*/  ISETP.GE.AND P0, PT, R52, RZ, PT ;  /* 0x000000ff3400720c */ /* 0x000fe20003f06270 */
[----:B------:R-:W-:Y:S01]  /*1da0*/  IMAD R79, R74, 0x2, R77 ;  /* 0x000000024a4f7824 */ /* 0x000fe200078e024d */
[----:B------:R-:W-:Y:S01]  /*1db0*/  ISETP.GT.U32.AND P1, PT, R4, R105, PT ;  /* 0x000000690400720c */ /* 0x000fe20003f24070 */
[----:B------:R-:W-:Y:S01]  /*1dc0*/  @!P3 IMAD.MOV R23, RZ, RZ, -R23 ;  /* 0x000000ffff17b224 */ /* 0x000fe200078e0a17 */
[----:B------:R-:W-:Y:S01]  /*1dd0*/  ISETP.GE.AND P3, PT, R54, RZ, PT ;  /* 0x000000ff3600720c */ /* 0x000fe20003f66270 */
[----:B------:R-:W-:Y:S01]  /*1de0*/  @!P5 IMAD.MOV R21, RZ, RZ, -R21 ;  /* 0x000000ffff15d224 */ /* 0x000fe200078e0a15 */
[----:B------:R-:W-:Y:S01]  /*1df0*/  ISETP.GE.AND P5, PT, R55, RZ, PT ;  /* 0x000000ff3700720c */ /* 0x000fe20003fa6270 */
[----:B------:R-:W-:Y:S01]  /*1e00*/  @!P4 IMAD.MOV R29, RZ, RZ, -R29 ;  /* 0x000000ffff1dc224 */ /* 0x000fe200078e0a1d */
[----:B------:R-:W-:Y:S01]  /*1e10*/  ISETP.GE.AND P4, PT, R51, RZ, PT ;  /* 0x000000ff3300720c */ /* 0x000fe20003f86270 */
[----:B------:R-:W-:Y:S01]  /*1e20*/  @!P2 IMAD.MOV R25, RZ, RZ, -R25 ;  /* 0x000000ffff19a224 */ /* 0x000fe200078e0a19 */
[----:B------:R-:W-:Y:S01]  /*1e30*/  ISETP.GE.AND P2, PT, R53, RZ, PT ;  /* 0x000000ff3500720c */ /* 0x000fe20003f46270 */
[----:B------:R-:W-:Y:S01]  /*1e40*/  @!P6 IMAD.IADD R99, R99, 0x1, -R4 ;  /* 0x000000016363e824 */ /* 0x000fe200078e0a04 */
[----:B------:R-:W-:Y:S01]  /*1e50*/  ISETP.GT.U32.AND P6, PT, R4, R127, PT ;  /* 0x0000007f0400720c */ /* 0x000fe20003fc4070 */
[----:B------:R-:W-:Y:S01]  /*1e60*/  @!P0 IMAD.MOV R67, RZ, RZ, -R67 ;  /* 0x000000ffff438224 */ /* 0x000fe200078e0a43 */
[----:B------:R-:W-:Y:S01]  /*1e70*/  ISETP.GE.AND P0, PT, R47, RZ, PT ;  /* 0x000000ff2f00720c */ /* 0x000fe20003f06270 */
[----:B------:R-:W-:-:S02]  /*1e80*/  IMAD R81, R74, 0x2, R79 ;  /* 0x000000024a517824 */ /* 0x000fc400078e024f */
        /* <DEDUP_REMOVED lines=8> */
[--C-:B------:R-:W-:Y:S01]  /*1f10*/  @!P6 IMAD.IADD R127, R127, 0x1, -R4.reuse ;  /* 0x000000017f7fe824 */ /* 0x100fe200078e0a04 */
[----:B------:R-:W-:Y:S01]  /*1f20*/  ISETP.GE.AND P6, PT, R64, RZ, PT ;  /* 0x000000ff4000720c */ /* 0x000fe20003fc6270 */
[----:B------:R-:W-:Y:S01]  /*1f30*/  @!P1 IMAD.IADD R105, R105, 0x1, -R4 ;  /* 0x0000000169699824 */ /* 0x000fe200078e0a04 */
[----:B------:R-:W-:Y:S01]  /*1f40*/  ISETP.NE.AND P1, PT, R91, RZ, PT ;  /* 0x000000ff5b00720c */ /* 0x000fe20003f25270 */
        /* <DEDUP_REMOVED lines=9> */
[----:B------:R-:W-:Y:S01]  /*1fe0*/  IMAD.MOV.U32 R113, RZ, RZ, R97 ;  /* 0x000000ffff717224 */ /* 0x000fe200078e0061 */
[C---:B------:R-:W-:Y:S01]  /*1ff0*/  SEL R106, R118.reuse, R107, !P1 ;  /* 0x0000006b766a7207 */ /* 0x040fe20004800000 */
[----:B------:R-:W-:Y:S01]  /*2000*/  IMAD.MOV.U32 R117, RZ, RZ, R101 ;  /* 0x000000ffff757224 */ /* 0x000fe200078e0065 */
[C---:B------:R-:W-:Y:S01]  /*2010*/  SEL R10, R118.reuse, R9, !P1 ;  /* 0x00000009760a7207 */ /* 0x040fe20004800000 */
[----:B------:R-:W-:Y:S01]  /*2020*/  IMAD.MOV.U32 R121, RZ, RZ, R105 ;  /* 0x000000ffff797224 */ /* 0x000fe200078e0069 */
[----:B------:R-:W-:Y:S01]  /*2030*/  SEL R89, R118, R13, !P1 ;  /* 0x0000000d76597207 */ /* 0x000fe20004800000 */
[----:B------:R-:W-:Y:S01]  /*2040*/  @!P3 IMAD.MOV R111, RZ, RZ, -R111 ;  /* 0x000000ffff6fb224 */ /* 0x000fe200078e0a6f */
[----:B------:R-:W-:Y:S01]  /*2050*/  ISETP.GE.AND P3, PT, R39, RZ, PT ;  /* 0x000000ff2700720c */ /* 0x000fe20003f66270 */
[----:B------:R-:W-:Y:S01]  /*2060*/  @!P5 IMAD.MOV R109, RZ, RZ, -R109 ;  /* 0x000000ffff6dd224 */ /* 0x000fe200078e0a6d */
[----:B------:R-:W-:Y:S01]  /*2070*/  ISETP.GE.AND P5, PT, R40, RZ, PT ;  /* 0x000000ff2800720c */ /* 0x000fe20003fa6270 */
[----:B------:R-:W-:Y:S01]  /*2080*/  IMAD R189, R74, 0x2, R83 ;  /* 0x000000024abd7824 */ /* 0x000fe200078e0253 */
[C---:B------:R-:W-:Y:S01]  /*2090*/  SEL R108, R118.reuse, R111, !P1 ;  /* 0x0000006f766c7207 */ /* 0x040fe20004800000 */
[----:B------:R-:W-:Y:S01]  /*20a0*/  IMAD.MOV.U32 R119, RZ, RZ, R103 ;  /* 0x000000ffff777224 */ /* 0x000fe200078e0067 */
[----:B------:R-:W-:Y:S01]  /*20b0*/  SEL R107, R118, R109, !P1 ;  /* 0x0000006d766b7207 */ /* 0x000fe20004800000 */
        /* <DEDUP_REMOVED lines=10> */
[----:B------:R-:W-:Y:S01]  /*2160*/  IMAD R191, R74, 0x2, R189 ;  /* 0x000000024abf7824 */ /* 0x000fe200078e02bd */
[----:B------:R-:W-:Y:S01]  /*2170*/  SEL R109, R118, R113, !P1 ;  /* 0x00000071766d7207 */ /* 0x000fe20004800000 */
[----:B------:R-:W-:Y:S01]  /*2180*/  @!P5 IMAD.MOV R119, RZ, RZ, -R119 ;  /* 0x000000ffff77d224 */ /* 0x000fe200078e0a77 */
[----:B------:R-:W-:Y:S01]  /*2190*/  ISETP.GE.AND P5, PT, R0, RZ, PT ;  /* 0x000000ff0000720c */ /* 0x000fe20003fa6270 */
[----:B------:R-:W-:Y:S01]  /*21a0*/  IMAD.SHL.U32 R7, R148, 0x200000, RZ ;  /* 0x0020000094077824 */ /* 0x000fe200078e00ff */
[----:B------:R-:W-:Y:S01]  /*21b0*/  SEL R111, R118, R117, !P1 ;  /* 0x00000075766f7207 */ /* 0x000fe20004800000 */
[----:B------:R-:W-:Y:S01]  /*21c0*/  IMAD R193, R74, 0x2, R191 ;  /* 0x000000024ac17824 */ /* 0x000fe200078e02bf */
[----:B------:R-:W-:Y:S01]  /*21d0*/  SEL R88, R118, R11, !P1 ;  /* 0x0000000b76587207 */ /* 0x000fe20004800000 */
[----:B------:R-:W-:Y:S01]  /*21e0*/  IMAD.MOV.U32 R115, RZ, RZ, R99 ;  /* 0x000000ffff737224 */ /* 0x000fe200078e0063 */
[----:B------:R-:W-:Y:S01]  /*21f0*/  LOP3.LUT R7, R7, 0x600000, RZ, 0xc0, !PT ;  /* 0x0060000007077812 */ /* 0x000fe200078ec0ff */
[----:B------:R-:W-:Y:S01]  /*2200*/  IMAD R195, R74, 0x2, R193 ;  /* 0x000000024ac37824 */ /* 0x000fe200078e02c1 */
[----:B------:R-:W-:Y:S01]  /*2210*/  SEL R90, R118, R17, !P1 ;  /* 0x00000011765a7207 */ /* 0x000fe20004800000 */
[----:B-1----:R-:W-:Y:S01]  /*2220*/  VIADD R4, R14, 0x3f ;  /* 0x0000003f0e047836 */ /* 0x002fe20000000000 */
[----:B------:R-:W-:Y:S01]  /*2230*/  R2UR UR10, R7 ;  /* 0x00000000070a72ca */ /* 0x000fe200000e0000 */
[----:B------:R-:W-:Y:S01]  /*2240*/  @!P0 IMAD.MOV R115, RZ, RZ, -R115 ;  /* 0x000000ffff738224 */ /* 0x000fe200078e0a73 */
[----:B------:R-:W-:Y:S01]  /*2250*/  LOP3.LUT R7, R5, 0x18, RZ, 0xfc, !PT ;  /* 0x0000001805077812 */ /* 0x000fe200078efcff */
[----:B------:R-:W-:Y:S01]  /*2260*/  IMAD R197, R74, 0x2, R195 ;  /* 0x000000024ac57824 */ /* 0x000fe200078e02c3 */
[----:B------:R-:W-:Y:S01]  /*2270*/  ISETP.GT.AND P0, PT, R4, 0x3f, PT ;  /* 0x0000003f0400780c */ /* 0x000fe20003f04270 */
[----:B------:R-:W-:Y:S01]  /*2280*/  @!P2 IMAD.MOV R123, RZ, RZ, -R123 ;  /* 0x000000ffff7ba224 */ /* 0x000fe200078e0a7b */
[C---:B------:R-:W-:Y:S01]  /*2290*/  SEL R110, R118.reuse, R115, !P1 ;  /* 0x00000073766e7207 */ /* 0x040fe20004800000 */
[----:B------:R-:W-:Y:S01]  /*22a0*/  @!P6 IMAD.MOV R125, RZ, RZ, -R125 ;  /* 0x000000ffff7de224 */ /* 0x000fe200078e0a7d */
[C---:B------:R-:W-:Y:S01]  /*22b0*/  SEL R91, R118.reuse, R19, !P1 ;  /* 0x00000013765b7207 */ /* 0x040fe20004800000 */
[----:B------:R-:W-:Y:S01]  /*22c0*/  @!P4 IMAD.MOV R127, RZ, RZ, -R127 ;  /* 0x000000ffff7fc224 */ /* 0x000fe200078e0a7f */
[C---:B------:R-:W-:Y:S01]  /*22d0*/  SEL R92, R118.reuse, R21, !P1 ;  /* 0x00000015765c7207 */ /* 0x040fe20004800000 */
[----:B------:R-:W-:Y:S01]  /*22e0*/  @!P3 IMAD.MOV R129, RZ, RZ, -R129 ;  /* 0x000000ffff81b224 */ /* 0x000fe200078e0a81 */
[C---:B------:R-:W-:Y:S01]  /*22f0*/  SEL R93, R118.reuse, R23, !P1 ;  /* 0x00000017765d7207 */ /* 0x040fe20004800000 */
[----:B------:R-:W-:Y:S01]  /*2300*/  @!P5 IMAD.MOV R131, RZ, RZ, -R131 ;  /* 0x000000ffff83d224 */ /* 0x000fe200078e0a83 */
[----:B------:R-:W-:Y:S01]  /*2310*/  SEL R94, R118, R25, !P1 ;  /* 0x00000019765e7207 */ /* 0x000fe20004800000 */
[----:B------:R-:W-:Y:S01]  /*2320*/  IMAD R199, R74, 0x2, R197 ;  /* 0x000000024ac77824 */ /* 0x000fe200078e02c5 */
[----:B------:R-:W-:Y:S01]  /*2330*/  SEL R95, R118, R27, !P1 ;  /* 0x0000001b765f7207 */ /* 0x000fe20004800000 */
[----:B------:R-:W-:Y:S01]  /*2340*/  IMAD R6, R6, R15, RZ ;  /* 0x0000000f06067224 */ /* 0x000fe200078e02ff */
[----:B------:R-:W-:Y:S01]  /*2350*/  SEL R96, R118, R29, !P1 ;  /* 0x0000001d76607207 */ /* 0x000fe20004800000 */
[----:B------:R-:W-:Y:S01]  /*2360*/  IMAD R201, R74, 0x2, R199 ;  /* 0x000000024ac97824 */ /* 0x000fe200078e02c7 */
[C---:B------:R-:W-:Y:S01]  /*2370*/  SEL R97, R118.reuse, R31, !P1 ;  /* 0x0000001f76617207 */ /* 0x040fe20004800000 */
[----:B------:R-:W-:Y:S01]  /*2380*/  UIADD3 UR10, UPT, UPT, UR8, UR10, URZ ;  /* 0x0000000a080a7290 */ /* 0x000fe2000fffe0ff */
[----:B------:R-:W-:-:S02]  /*2390*/  SEL R98, R118, R33, !P1 ;  /* 0x0000002176627207 */ /* 0x000fc40004800000 */
[C---:B------:R-:W-:Y:S02]  /*23a0*/  SEL R99, R118.reuse, R35, !P1 ;  /* 0x0000002376637207 */ /* 0x040fe40004800000 */
[C---:B------:R-:W-:Y:S02]  /*23b0*/  SEL R100, R118.reuse, R67, !P1 ;  /* 0x0000004376647207 */ /* 0x040fe40004800000 */
[C---:B------:R-:W-:Y:S02]  /*23c0*/  SEL R101, R118.reuse, R69, !P1 ;  /* 0x0000004576657207 */ /* 0x040fe40004800000 */
[C---:B------:R-:W-:Y:S02]  /*23d0*/  SEL R102, R118.reuse, R71, !P1 ;  /* 0x0000004776667207 */ /* 0x040fe40004800000 */
[C---:B------:R-:W-:Y:S02]  /*23e0*/  SEL R103, R118.reuse, R73, !P1 ;  /* 0x0000004976677207 */ /* 0x040fe40004800000 */
        /* <DEDUP_REMOVED lines=8> */
[----:B------:R-:W-:Y:S01]  /*2470*/  SEL R118, R118, R131, !P1 ;  /* 0x0000008376767207 */ /* 0x000fe20004800000 */
[----:B------:R-:W-:Y:S01]  /*2480*/  BAR.SYNC.DEFER_BLOCKING 0x0 ;  /* 0x0000000000007b1d */ /* 0x000fe20000010000 */
[----:B------:R-:W-:Y:S02]  /*2490*/  ISETP.LT.AND P3, PT, R7, R14, P0 ;  /* 0x0000000e0700720c */ /* 0x000fe40000761270 */
[----:B------:R-:W-:-:S03]  /*24a0*/  LOP3.LUT P1, RZ, R66, 0x7f, RZ, 0xc0, !PT ;  /* 0x0000007f42ff7812 */ /* 0x000fc6000782c0ff */
[----:B---3--:R-:W-:Y:S10]  /*24b0*/  BRA.U UP0, `(.L_x_5) ;  /* 0x0000000100187547 */ /* 0x008ff4000b800000 */
[----:B------:R-:W-:Y:S01]  /*24c0*/  ELECT P2, URZ, PT ;  /* 0x0000000000ff782f */ /* 0x000fe20003840000 */
[----:B------:R-:W-:Y:S01]  /*24d0*/  IMAD.MOV.U32 R7, RZ, RZ, 0x1 ;  /* 0x00000001ff077424 */ /* 0x000fe200078e00ff */
[----:B------:R-:W-:Y:S01]  /*24e0*/  UMOV UR5, 0x40 ;  /* 0x0000004000057882 */ /* 0x000fe20000000000 */
[----:B------:R-:W-:Y:S01]  /*24f0*/  UVIRTCOUNT.DEALLOC.SMPOOL 0x80 ;  /* 0x000000800000784c */ /* 0x000fe20000000000 */
[----:B------:R-:W-:-:S09]  /*2500*/  ULEA UR5, UR4, UR5, 0x18 ;  /* 0x0000000504057291 */ /* 0x000fd2000f8ec0ff */
[----:B------:R0:W-:Y:S03]  /*2510*/  @P2 STS.U8 [UR5], R7 ;  /* 0x00000007ff002988 */ /* 0x0001e60008000005 */
.L_x_5:
[----:B------:R-:W-:Y:S01]  /*2520*/  STTM.16dp32bit_t0_t15.x32 tmem[UR10], RZ ;  /* 0x000000ff000079ed */ /* 0x000fe20008a8000a */
[----:B------:R-:W-:Y:S01]  /*2530*/  STTM.16dp32bit_t16_t31.x32 tmem[UR10+0x20], RZ ;  /* 0x000020ff000079ed */ /* 0x000fe20008aa000a */
[----:B------:R-:W1:Y:S02]  /*2540*/  FENCE.VIEW.ASYNC.T ;  /* 0x00000000000073c6 */ /* 0x000e640000000200 */
[----:B-1----:R-:W-:Y:S01]  /*2550*/  VOTEU.ALL UP1, P1 ;  /* 0x0000000000ff7886 */ /* 0x002fe20000820000 */
[----:B------:R-:W-:Y:S01]  /*2560*/  VOTEU.ALL UP2, P1 ;  /* 0x0000000000ff7886 */ /* 0x000fe20000840000 */
[----:B------:R-:W-:Y:S01]  /*2570*/  IMAD R203, R74, 0x2, R201 ;  /* 0x000000024acb7824 */ /* 0x000fe200078e02c9 */
[----:B------:R-:W-:Y:S01]  /*2580*/  ISETP.LT.AND P2, PT, R229, R14, P0 ;  /* 0x0000000ee500720c */ /* 0x000fe20000741270 */
[----:B------:R-:W-:Y:S01]  /*2590*/  IMAD.SHL.U32 R186, R6, 0x2, RZ ;  /* 0x0000000206ba7824 */ /* 0x000fe200078e00ff */
[----:B------:R-:W-:-:S04]  /*25a0*/  @!UP1 UIADD3 UR4, UPT, UPT, -UR6, 0x100000, URZ ;  /* 0x0010000006049890 */ /* 0x000fc8000fffe1ff */
[----:B------:R-:W-:Y:S02]  /*25b0*/  @!UP1 USHF.L.U32 UR5, UR4, 0xb, URZ ;  /* 0x0000000b04059899 */ /* 0x000fe400080006ff */
[----:B------:R-:W-:Y:S01]  /*25c0*/  @!UP1 USHF.L.U32 UR4, UR4, 0x1, URZ ;  /* 0x0000000104049899 */ /* 0x000fe200080006ff */
[----:B------:R-:W-:Y:S01]  /*25d0*/  BAR.SYNC.DEFER_BLOCKING 0x0 ;  /* 0x0000000000007b1d */ /* 0x000fe20000010000 */
[----:B------:R-:W-:Y:S01]  /*25e0*/  IMAD R9, R74, 0x2, R203 ;  /* 0x000000024a097824 */ /* 0x000fe200078e02cb */
[----:B------:R-:W-:Y:S02]  /*25f0*/  ISETP.LT.AND P4, PT, R227, R14, P0 ;  /* 0x0000000ee300720c */ /* 0x000fe40000781270 */
[----:B------:R-:W-:Y:S01]  /*2600*/  IADD3 R86, P5, PT, R186, UR12, RZ ;  /* 0x0000000cba567c10 */ /* 0x000fe2000ffbe0ff */
[----:B------:R-:W-:-:S03]  /*2610*/  IMAD R11, R74, 0x2, R9 ;  /* 0x000000024a0b7824 */ /* 0x000fc600078e0209 */
[----:B------:R-:W-:Y:S01]  /*2620*/  LEA.HI.X.SX32 R24, R6, UR13, 0x1, P5 ;  /* 0x0000000d06187c11 */ /* 0x000fe2000a8f0eff */
[----:B------:R-:W-:Y:S01]  /*2630*/  IMAD R25, R74, 0x2, R11 ;  /* 0x000000024a197824 */ /* 0x000fe200078e020b */
[----:B------:R-:W-:-:S03]  /*2640*/  LEA R12, P5, R189, R86, 0x1 ;  /* 0x00000056bd0c7211 */ /* 0x000fc600078a08ff */
[C---:B------:R-:W-:Y:S01]  /*2650*/  IMAD R27, R74.reuse, 0x2, R25 ;  /* 0x000000024a1b7824 */ /* 0x040fe200078e0219 */
[----:B------:R-:W-:Y:S01]  /*2660*/  LEA.HI.X.SX32 R13, R189, R24, 0x1, P5 ;  /* 0x00000018bd0d7211 */ /* 0x000fe200028f0eff */
[----:B------:R-:W1:Y:S02]  /*2670*/  FENCE.VIEW.ASYNC.S ;  /* 0x00000000000073c6 */ /* 0x000e640000000000 */
[----:B-1----:R1:W2:Y:S02]  /*2680*/  @!UP2 SYNCS.EXCH.64 URZ, [UR11], UR4 ;  /* 0x000000040bffa5b2 */ /* 0x0022a40008000100 */
[----:B--2---:R-:W-:Y:S01]  /*2690*/  BAR.SYNC.DEFER_BLOCKING 0x0 ;  /* 0x0000000000007b1d */ /* 0x004fe20000010000 */
[----:B------:R-:W-:-:S04]  /*26a0*/  IMAD R15, R74, 0x2, R27 ;  /* 0x000000024a0f7824 */ /* 0x000fc800078e021b */
[----:B------:R-:W-:Y:S01]  /*26b0*/  IMAD R29, R74, 0x2, R15 ;  /* 0x000000024a1d7824 */ /* 0x000fe200078e020f */
[----:B------:R-:W-:-:S03]  /*26c0*/  PRMT R167, RZ, 0x7610, R167 ;  /* 0x00007610ffa77816 */ /* 0x000fc600000000a7 */
[C---:B------:R-:W-:Y:S01]  /*26d0*/  IMAD R31, R74.reuse, 0x2, R29 ;  /* 0x000000024a1f7824 */ /* 0x040fe200078e021d */
[----:B0-----:R-:W-:Y:S01]  /*26e0*/  LOP3.LUT R7, R5, 0x1a, RZ, 0xfc, !PT ;  /* 0x0000001a05077812 */ /* 0x001fe200078efcff */
[----:B-1----:R-:W0:Y:S02]  /*26f0*/  LDCU UR4, c[0x0][0x3b0] ;  /* 0x00007600ff0477ac */ /* 0x002e240008000800 */
[----:B------:R-:W-:Y:S01]  /*2700*/  IMAD R85, R74, 0x2, R31 ;  /* 0x000000024a557824 */ /* 0x000fe200078e021f */
[----:B------:R1:W2:Y:S01]  /*2710*/  @P2 LDG.E.U16 R169, desc[UR20][R12.64] ;  /* 0x000000140ca92981 */ /* 0x0002a2000c1e1500 */
[----:B------:R-:W-:Y:S02]  /*2720*/  LEA R16, P2, R191, R86, 0x1 ;  /* 0x00000056bf107211 */ /* 0x000fe400078408ff */
[----:B------:R-:W-:Y:S02]  /*2730*/  LOP3.LUT R225, R5, 0x10, RZ, 0xfc, !PT ;  /* 0x0000001005e17812 */ /* 0x000fe400078efcff */
[----:B------:R-:W-:-:S02]  /*2740*/  LEA.HI.X.SX32 R17, R191, R24, 0x1, P2 ;  /* 0x00000018bf117211 */ /* 0x000fc400010f0eff */
[----:B------:R-:W-:Y:S01]  /*2750*/  ISETP.LT.AND P2, PT, R7, R14, P0 ;  /* 0x0000000e0700720c */ /* 0x000fe20000741270 */
[C---:B------:R-:W-:Y:S01]  /*2760*/  IMAD R7, R74.reuse, 0x2, R85 ;  /* 0x000000024a077824 */ /* 0x040fe200078e0255 */
[----:B------:R-:W-:Y:S01]  /*2770*/  PRMT R173, RZ, 0x7610, R173 ;  /* 0x00007610ffad7816 */ /* 0x000fe200000000ad */
[----:B------:R3:W4:Y:S01]  /*2780*/  @P4 LDG.E.U16 R167, desc[UR20][R16.64] ;  /* 0x0000001410a74981 */ /* 0x000722000c1e1500 */
[----:B------:R-:W-:Y:S01]  /*2790*/  LEA R18, P4, R9, R86, 0x1 ;  /* 0x0000005609127211 */ /* 0x000fe200078808ff */
[C---:B------:R-:W-:Y:S01]  /*27a0*/  IMAD R33, R74.reuse, 0x2, R7 ;  /* 0x000000024a217824 */ /* 0x040fe200078e0207 */
[----:B------:R-:W-:Y:S02]  /*27b0*/  ISETP.LT.AND P5, PT, R225, R14, P0 ;  /* 0x0000000ee100720c */ /* 0x000fe400007a1270 */
[----:B------:R-:W-:Y:S01]  /*27c0*/  LEA.HI.X.SX32 R19, R9, R24, 0x1, P4 ;  /* 0x0000001809137211 */ /* 0x000fe200020f0eff */
[----:B------:R-:W-:Y:S01]  /*27d0*/  IMAD R87, R74, 0x2, R33 ;  /* 0x000000024a577824 */ /* 0x000fe200078e0221 */
[----:B-1----:R-:W-:-:S03]  /*27e0*/  LEA R12, P6, R197, R86, 0x1 ;  /* 0x00000056c50c7211 */ /* 0x002fc600078c08ff */
[----:B------:R-:W5:Y:S01]  /*27f0*/  @P3 LDG.E.U16 R173, desc[UR20][R18.64] ;  /* 0x0000001412ad3981 */ /* 0x000f62000c1e1500 */
[----:B---3--:R-:W-:Y:S01]  /*2800*/  LEA R16, P3, R11, R86, 0x1 ;  /* 0x000000560b107211 */ /* 0x008fe200078608ff */
[C---:B------:R-:W-:Y:S01]  /*2810*/  IMAD R119, R74.reuse, 0x2, R87 ;  /* 0x000000024a777824 */ /* 0x040fe200078e0257 */
[----:B------:R-:W-:Y:S02]  /*2820*/  PRMT R171, RZ, 0x7610, R171 ;  /* 0x00007610ffab7816 */ /* 0x000fe400000000ab */
[----:B------:R-:W-:Y:S01]  /*2830*/  PRMT R165, RZ, 0x7610, R165 ;  /* 0x00007610ffa57816 */ /* 0x000fe200000000a5 */
[C---:B------:R-:W-:Y:S01]  /*2840*/  IMAD R9, R74.reuse, 0x2, R119 ;  /* 0x000000024a097824 */ /* 0x040fe200078e0277 */
[-C--:B------:R-:W-:Y:S02]  /*2850*/  LEA.HI.X.SX32 R13, R197, R24.reuse, 0x1, P6 ;  /* 0x00000018c50d7211 */ /* 0x080fe400030f0eff */
[C---:B------:R-:W-:Y:S02]  /*2860*/  LOP3.LUT R223, R5.reuse, 0x20, RZ, 0xfc, !PT ;  /* 0x0000002005df7812 */ /* 0x040fe400078efcff */
[----:B------:R-:W-:Y:S01]  /*2870*/  LOP3.LUT R221, R5, 0x28, RZ, 0xfc, !PT ;  /* 0x0000002805dd7812 */ /* 0x000fe200078efcff */
[----:B------:R1:W3:Y:S01]  /*2880*/  @P5 LDG.E.U16 R171, desc[UR20][R12.64] ;  /* 0x000000140cab5981 */ /* 0x0002e2000c1e1500 */
[----:B------:R-:W-:Y:S01]  /*2890*/  LEA.HI.X.SX32 R17, R11, R24, 0x1, P3 ;  /* 0x000000180b117211 */ /* 0x000fe200018f0eff */
[----:B------:R-:W-:Y:S01]  /*28a0*/  IMAD R35, R74, 0x2, R9 ;  /* 0x000000024a237824 */ /* 0x000fe200078e0209 */
[----:B------:R-:W-:-:S02]  /*28b0*/  ISETP.LT.AND P4, PT, R223, R14, P0 ;  /* 0x0000000edf00720c */ /* 0x000fc40000781270 */
[----:B------:R-:W-:Y:S01]  /*28c0*/  ISETP.LT.AND P3, PT, R221, R14, P0 ;  /* 0x0000000edd00720c */ /* 0x000fe20000761270 */
[----:B------:R-:W2:Y:S01]  /*28d0*/  @P2 LDG.E.U16 R165, desc[UR20][R16.64] ;  /* 0x0000001410a52981 */ /* 0x000ea2000c1e1500 */
[-C--:B------:R-:W-:Y:S02]  /*28e0*/  LEA R20, P5, R15, R86.reuse, 0x1 ;  /* 0x000000560f147211 */ /* 0x080fe400078a08ff */
[----:B-1----:R-:W-:Y:S01]  /*28f0*/  LEA R12, P2, R7, R86, 0x1 ;  /* 0x00000056070c7211 */ /* 0x002fe200078408ff */
[----:B------:R-:W-:Y:S01]  /*2900*/  IMAD R121, R74, 0x2, R35 ;  /* 0x000000024a797824 */ /* 0x000fe200078e0223 */
[----:B------:R-:W-:Y:S02]  /*2910*/  LOP3.LUT R219, R5, 0x30, RZ, 0xfc, !PT ;  /* 0x0000003005db7812 */ /* 0x000fe400078efcff */
[----:B------:R-:W-:Y:S02]  /*2920*/  LEA.HI.X.SX32 R13, R7, R24, 0x1, P2 ;  /* 0x00000018070d7211 */ /* 0x000fe400010f0eff */
[----:B------:R-:W-:-:S02]  /*2930*/  PRMT R175, RZ, 0x7610, R175 ;  /* 0x00007610ffaf7816 */ /* 0x000fc400000000af */
[----:B------:R-:W-:Y:S01]  /*2940*/  PRMT R7, RZ, 0x7610, R7 ;  /* 0x00007610ff077816 */ /* 0x000fe20000000007 */
[C---:B------:R-:W-:Y:S01]  /*2950*/  IMAD R123, R74.reuse, 0x2, R121 ;  /* 0x000000024a7b7824 */ /* 0x040fe200078e0279 */
[----:B------:R-:W-:Y:S02]  /*2960*/  LEA.HI.X.SX32 R21, R15, R24, 0x1, P5 ;  /* 0x000000180f157211 */ /* 0x000fe400028f0eff */
[----:B------:R-:W-:Y:S02]  /*2970*/  LOP3.LUT R217, R5, 0x38, RZ, 0xfc, !PT ;  /* 0x0000003805d97812 */ /* 0x000fe400078efcff */
[-C--:B------:R-:W-:Y:S01]  /*2980*/  ISETP.LT.AND P2, PT, R219, R14.reuse, P0 ;  /* 0x0000000edb00720c */ /* 0x080fe20000741270 */
[----:B------:R1:W2:Y:S01]  /*2990*/  @P4 LDG.E.U16 R175, desc[UR20][R20.64] ;  /* 0x0000001414af4981 */ /* 0x0002a2000c1e1500 */
[----:B------:R-:W-:Y:S01]  /*29a0*/  IMAD R67, R74, 0x2, R123 ;  /* 0x000000024a437824 */ /* 0x000fe200078e027b */
[----:B------:R-:W-:Y:S02]  /*29b0*/  ISETP.LT.AND P4, PT, R217, R14, P0 ;  /* 0x0000000ed900720c */ /* 0x000fe40000781270 */
[----:B------:R0:W2:Y:S01]  /*29c0*/  @P3 LDG.E.U16 R7, desc[UR20][R12.64] ;  /* 0x000000140c073981 */ /* 0x0000a2000c1e1500 */
[----:B------:R-:W-:-:S02]  /*29d0*/  LOP3.LUT R215, R5, 0x22, RZ, 0xfc, !PT ;  /* 0x0000002205d77812 */ /* 0x000fc400078efcff */
[----:B------:R-:W-:Y:S02]  /*29e0*/  PRMT R11, RZ, 0x7610, R11 ;  /* 0x00007610ff0b7816 */ /* 0x000fe4000000000b */
[-C--:B-1----:R-:W-:Y:S02]  /*29f0*/  LEA R20, P3, R9, R86.reuse, 0x1 ;  /* 0x0000005609147211 */ /* 0x082fe400078608ff */
[----:B------:R-:W-:Y:S02]  /*2a00*/  LEA R22, P5, R67, R86, 0x1 ;  /* 0x0000005643167211 */ /* 0x000fe400078a08ff */
[----:B------:R-:W-:Y:S02]  /*2a10*/  LEA.HI.X.SX32 R21, R9, R24, 0x1, P3 ;  /* 0x0000001809157211 */ /* 0x000fe400018f0eff */
[----:B------:R-:W-:Y:S02]  /*2a20*/  LOP3.LUT R213, R5, 0x12, RZ, 0xfc, !PT ;  /* 0x0000001205d57812 */ /* 0x000fe400078efcff */
[----:B------:R-:W-:Y:S01]  /*2a30*/  ISETP.LT.AND P3, PT, R215, R14, P0 ;  /* 0x0000000ed700720c */ /* 0x000fe20000761270 */
[----:B------:R-:W2:Y:S01]  /*2a40*/  @P2 LDG.E.U16 R11, desc[UR20][R20.64] ;  /* 0x00000014140b2981 */ /* 0x000ea2000c1e1500 */
[----:B------:R-:W-:-:S02]  /*2a50*/  PRMT R9, RZ, 0x7610, R9 ;  /* 0x00007610ff097816 */ /* 0x000fc40000000009 */
[----:B------:R-:W-:Y:S02]  /*2a60*/  LEA.HI.X.SX32 R23, R67, R24, 0x1, P5 ;  /* 0x0000001843177211 */ /* 0x000fe400028f0eff */
[----:B------:R-:W-:Y:S02]  /*2a70*/  ISETP.LT.AND P2, PT, R213, R14, P0 ;  /* 0x0000000ed500720c */ /* 0x000fe40000741270 */
[-C--:B------:R-:W-:Y:S01]  /*2a80*/  LEA R18, P5, R29, R86.reuse, 0x1 ;  /* 0x000000561d127211 */ /* 0x080fe200078a08ff */
[----:B------:R1:W2:Y:S01]  /*2a90*/  @P4 LDG.E.U16 R9, desc[UR20][R22.64] ;  /* 0x0000001416094981 */ /* 0x0002a2000c1e1500 */
[----:B------:R-:W-:Y:S02]  /*2aa0*/  PRMT R155, RZ, 0x7610, R155 ;  /* 0x00007610ff9b7816 */ /* 0x000fe4000000009b */
[----:B------:R-:W-:Y:S02]  /*2ab0*/  LEA R16, P4, R199, R86, 0x1 ;  /* 0x00000056c7107211 */ /* 0x000fe400078808ff */
[----:B------:R-:W-:-:S02]  /*2ac0*/  LEA.HI.X.SX32 R19, R29, R24, 0x1, P5 ;  /* 0x000000181d137211 */ /* 0x000fc400028f0eff */
[----:B------:R-:W-:Y:S02]  /*2ad0*/  LOP3.LUT R211, R5, 0x2a, RZ, 0xfc, !PT ;  /* 0x0000002a05d37812 */ /* 0x000fe400078efcff */
[----:B------:R-:W-:Y:S01]  /*2ae0*/  PRMT R157, RZ, 0x7610, R157 ;  /* 0x00007610ff9d7816 */ /* 0x000fe2000000009d */
[----:B------:R1:W2:Y:S01]  /*2af0*/  @P3 LDG.E.U16 R155, desc[UR20][R18.64] ;  /* 0x00000014129b3981 */ /* 0x0002a2000c1e1500 */
[----:B------:R-:W-:Y:S02]  /*2b00*/  LEA.HI.X.SX32 R17, R199, R24, 0x1, P4 ;  /* 0x00000018c7117211 */ /* 0x000fe400020f0eff */
[----:B------:R-:W-:-:S03]  /*2b10*/  ISETP.LT.AND P3, PT, R211, R14, P0 ;  /* 0x0000000ed300720c */ /* 0x000fc60000761270 */
[----:B------:R1:W2:Y:S01]  /*2b20*/  @P2 LDG.E.U16 R157, desc[UR20][R16.64] ;  /* 0x00000014109d2981 */ /* 0x0002a2000c1e1500 */
[----:B0-----:R-:W-:Y:S02]  /*2b30*/  LEA R12, P2, R33, R86, 0x1 ;  /* 0x00000056210c7211 */ /* 0x001fe400078408ff */
[----:B------:R-:W-:Y:S02]  /*2b40*/  LOP3.LUT R207, R5, 0x3a, RZ, 0xfc, !PT ;  /* 0x0000003a05cf7812 */ /* 0x000fe400078efcff */
[----:B------:R-:W-:Y:S01]  /*2b50*/  PRMT R159, RZ, 0x7610, R159 ;  /* 0x00007610ff9f7816 */ /* 0x000fe2000000009f */
[----:B-1----:R-:W-:Y:S01]  /*2b60*/  IMAD R23, R74, 0x2, R67 ;  /* 0x000000024a177824 */ /* 0x002fe200078e0243 */
[----:B------:R-:W-:Y:S02]  /*2b70*/  LEA.HI.X.SX32 R13, R33, R24, 0x1, P2 ;  /* 0x00000018210d7211 */ /* 0x000fe400010f0eff */
[----:B------:R-:W-:Y:S02]  /*2b80*/  ISETP.LT.AND P5, PT, R207, R14, P0 ;  /* 0x0000000ecf00720c */ /* 0x000fe400007a1270 */
[----:B------:R-:W-:Y:S01]  /*2b90*/  LOP3.LUT R209, R5, 0x32, RZ, 0xfc, !PT ;  /* 0x0000003205d17812 */ /* 0x000fe200078efcff */
[----:B------:R0:W2:Y:S01]  /*2ba0*/  @P3 LDG.E.U16 R159, desc[UR20][R12.64] ;  /* 0x000000140c9f3981 */ /* 0x0000a2000c1e1500 */
[----:B------:R-:W-:-:S02]  /*2bb0*/  LEA R20, P3, R23, R86, 0x1 ;  /* 0x0000005617147211 */ /* 0x000fc400078608ff */
[----:B------:R-:W-:Y:S02]  /*2bc0*/  ISETP.LT.AND P6, PT, R209, R14, P0 ;  /* 0x0000000ed100720c */ /* 0x000fe400007c1270 */
[----:B------:R-:W-:Y:S02]  /*2bd0*/  LOP3.LUT R15, R5, 0x1c, RZ, 0xfc, !PT ;  /* 0x0000001c050f7812 */ /* 0x000fe400078efcff */
[----:B------:R-:W-:Y:S02]  /*2be0*/  PRMT R161, RZ, 0x7610, R161 ;  /* 0x00007610ffa17816 */ /* 0x000fe400000000a1 */
[----:B------:R-:W-:Y:S02]  /*2bf0*/  LEA.HI.X.SX32 R21, R23, R24, 0x1, P3 ;  /* 0x0000001817157211 */ /* 0x000fe400018f0eff */
[----:B------:R-:W-:Y:S02]  /*2c00*/  LEA R18, P4, R35, R86, 0x1 ;  /* 0x0000005623127211 */ /* 0x000fe400078808ff */
[----:B------:R-:W-:Y:S01]  /*2c10*/  ISETP.LT.AND P2, PT, R15, R14, P0 ;  /* 0x0000000e0f00720c */ /* 0x000fe20000741270 */
[----:B------:R-:W2:Y:S01]  /*2c20*/  @P5 LDG.E.U16 R161, desc[UR20][R20.64] ;  /* 0x0000001414a15981 */ /* 0x000ea2000c1e1500 */
[----:B------:R-:W-:-:S02]  /*2c30*/  LOP3.LUT R205, R5, 0xc, RZ, 0xfc, !PT ;  /* 0x0000000c05cd7812 */ /* 0x000fc400078efcff */
[----:B------:R-:W-:Y:S02]  /*2c40*/  LEA R16, P3, R25, R86, 0x1 ;  /* 0x0000005619107211 */ /* 0x000fe400078608ff */
[----:B------:R-:W-:Y:S02]  /*2c50*/  LOP3.LUT R73, R5, 0x14, RZ, 0xfc, !PT ;  /* 0x0000001405497812 */ /* 0x000fe400078efcff */
[----:B------:R-:W-:Y:S02]  /*2c60*/  PRMT R153, RZ, 0x7610, R153 ;  /* 0x00007610ff997816 */ /* 0x000fe40000000099 */
[----:B------:R-:W-:Y:S02]  /*2c70*/  LEA.HI.X.SX32 R19, R35, R24, 0x1, P4 ;  /* 0x0000001823137211 */ /* 0x000fe400020f0eff */
[----:B------:R-:W-:Y:S02]  /*2c80*/  ISETP.LT.AND P4, PT, R205, R14, P0 ;  /* 0x0000000ecd00720c */ /* 0x000fe40000781270 */
[----:B0-----:R-:W-:Y:S01]  /*2c90*/  LEA R12, P5, R193, R86, 0x1 ;  /* 0x00000056c10c7211 */ /* 0x001fe200078a08ff */
[----:B------:R0:W2:Y:S01]  /*2ca0*/  @P6 LDG.E.U16 R153, desc[UR20][R18.64] ;  /* 0x0000001412996981 */ /* 0x0000a2000c1e1500 */
[----:B------:R-:W-:-:S02]  /*2cb0*/  LEA.HI.X.SX32 R17, R25, R24, 0x1, P3 ;  /* 0x0000001819117211 */ /* 0x000fc400018f0eff */
[----:B------:R-:W-:Y:S02]  /*2cc0*/  ISETP.LT.AND P3, PT, R73, R14, P0 ;  /* 0x0000000e4900720c */ /* 0x000fe40000761270 */
[----:B------:R-:W-:Y:S02]  /*2cd0*/  PRMT R151, RZ, 0x7610, R151 ;  /* 0x00007610ff977816 */ /* 0x000fe40000000097 */
[----:B------:R-:W-:Y:S02]  /*2ce0*/  LEA.HI.X.SX32 R13, R193, R24, 0x1, P5 ;  /* 0x00000018c10d7211 */ /* 0x000fe400028f0eff */
[----:B------:R-:W-:Y:S02]  /*2cf0*/  LOP3.LUT R71, R5, 0x24, RZ, 0xfc, !PT ;  /* 0x0000002405477812 */ /* 0x000fe400078efcff */
[----:B0-----:R-:W-:Y:S01]  /*2d00*/  LEA R18, P5, R201, R86, 0x1 ;  /* 0x00000056c9127211 */ /* 0x001fe200078a08ff */
[----:B------:R-:W2:Y:S01]  /*2d10*/  @P2 LDG.E.U16 R151, desc[UR20][R16.64] ;  /* 0x0000001410972981 */ /* 0x000ea2000c1e1500 */
[----:B------:R-:W-:-:S02]  /*2d20*/  PRMT R163, RZ, 0x7610, R163 ;  /* 0x00007610ffa37816 */ /* 0x000fc400000000a3 */
[----:B------:R-:W-:Y:S02]  /*2d30*/  PRMT R149, RZ, 0x7610, R149 ;  /* 0x00007610ff957816 */ /* 0x000fe40000000095 */
[----:B------:R-:W-:Y:S02]  /*2d40*/  LEA.HI.X.SX32 R19, R201, R24, 0x1, P5 ;  /* 0x00000018c9137211 */ /* 0x000fe400028f0eff */
[----:B------:R-:W-:Y:S01]  /*2d50*/  ISETP.LT.AND P2, PT, R71, R14, P0 ;  /* 0x0000000e4700720c */ /* 0x000fe20000741270 */
[----:B------:R0:W2:Y:S01]  /*2d60*/  @P4 LDG.E.U16 R163, desc[UR20][R12.64] ;  /* 0x000000140ca34981 */ /* 0x0000a2000c1e1500 */
[----:B------:R-:W-:Y:S02]  /*2d70*/  LOP3.LUT R69, R5, 0x2c, RZ, 0xfc, !PT ;  /* 0x0000002c05457812 */ /* 0x000fe400078efcff */
[----:B------:R-:W-:Y:S01]  /*2d80*/  LEA R20, P4, R31, R86, 0x1 ;  /* 0x000000561f147211 */ /* 0x000fe200078808ff */
[----:B------:R-:W2:Y:S01]  /*2d90*/  @P3 LDG.E.U16 R149, desc[UR20][R18.64] ;  /* 0x0000001412953981 */ /* 0x000ea2000c1e1500 */
[----:B------:R-:W-:-:S02]  /*2da0*/  ISETP.LT.AND P3, PT, R69, R14, P0 ;  /* 0x0000000e4500720c */ /* 0x000fc40000761270 */
[----:B------:R-:W-:Y:S02]  /*2db0*/  PRMT R244, RZ, 0x7610, R244 ;  /* 0x00007610fff47816 */ /* 0x000fe400000000f4 */
[----:B------:R-:W-:Y:S02]  /*2dc0*/  LEA.HI.X.SX32 R21, R31, R24, 0x1, P4 ;  /* 0x000000181f157211 */ /* 0x000fe400020f0eff */
[----:B0-----:R-:W-:Y:S02]  /*2dd0*/  LEA R12, P4, R87, R86, 0x1 ;  /* 0x00000056570c7211 */ /* 0x001fe400078808ff */
[C---:B------:R-:W-:Y:S01]  /*2de0*/  LOP3.LUT R67, R5.reuse, 0x34, RZ, 0xfc, !PT ;  /* 0x0000003405437812 */ /* 0x040fe200078efcff */
[----:B------:R0:W2:Y:S01]  /*2df0*/  @P2 LDG.E.U16 R244, desc[UR20][R20.64] ;  /* 0x0000001414f42981 */ /* 0x0000a2000c1e1500 */
[----:B------:R-:W-:Y:S02]  /*2e00*/  LOP3.LUT R35, R5, 0x3c, RZ, 0xfc, !PT ;  /* 0x0000003c05237812 */ /* 0x000fe400078efcff */
[----:B------:R-:W-:Y:S01]  /*2e10*/  PRMT R242, RZ, 0x7610, R242 ;  /* 0x00007610fff27816 */ /* 0x000fe200000000f2 */
[----:B------:R-:W-:Y:S01]  /*2e20*/  IMAD R15, R74, 0x2, R23 ;  /* 0x000000024a0f7824 */ /* 0x000fe200078e0217 */
[----:B------:R-:W-:-:S02]  /*2e30*/  LEA.HI.X.SX32 R13, R87, R24, 0x1, P4 ;  /* 0x00000018570d7211 */ /* 0x000fc400020f0eff */
[-C--:B------:R-:W-:Y:S02]  /*2e40*/  ISETP.LT.AND P2, PT, R67, R14.reuse, P0 ;  /* 0x0000000e4300720c */ /* 0x080fe40000741270 */
[----:B------:R-:W-:Y:S01]  /*2e50*/  ISETP.LT.AND P4, PT, R35, R14, P0 ;  /* 0x0000000e2300720c */ /* 0x000fe20000781270 */
[----:B------:R1:W2:Y:S01]  /*2e60*/  @P3 LDG.E.U16 R242, desc[UR20][R12.64] ;  /* 0x000000140cf23981 */ /* 0x0002a2000c1e1500 */
[-C--:B------:R-:W-:Y:S02]  /*2e70*/  LEA R16, P5, R121, R86.reuse, 0x1 ;  /* 0x0000005679107211 */ /* 0x080fe400078a08ff */
[----:B0-----:R-:W-:Y:S02]  /*2e80*/  LEA R20, P3, R15, R86, 0x1 ;  /* 0x000000560f147211 */ /* 0x001fe400078608ff */
[----:B------:R-:W-:Y:S02]  /*2e90*/  PRMT R240, RZ, 0x7610, R240 ;  /* 0x00007610fff07816 */ /* 0x000fe400000000f0 */
[----:B------:R-:W-:-:S02]  /*2ea0*/  LOP3.LUT R29, R5, 0x1e, RZ, 0xfc, !PT ;  /* 0x0000001e051d7812 */ /* 0x000fc400078efcff */
[-C--:B------:R-:W-:Y:S02]  /*2eb0*/  LEA.HI.X.SX32 R17, R121, R24.reuse, 0x1, P5 ;  /* 0x0000001879117211 */ /* 0x080fe400028f0eff */
[----:B------:R-:W-:Y:S02]  /*2ec0*/  PRMT R238, RZ, 0x7610, R238 ;  /* 0x00007610ffee7816 */ /* 0x000fe400000000ee */
[----:B------:R-:W-:Y:S01]  /*2ed0*/  LEA.HI.X.SX32 R21, R15, R24, 0x1, P3 ;  /* 0x000000180f157211 */ /* 0x000fe200018f0eff */
[----:B------:R0:W2:Y:S01]  /*2ee0*/  @P2 LDG.E.U16 R240, desc[UR20][R16.64] ;  /* 0x0000001410f02981 */ /* 0x0000a2000c1e1500 */
[----:B------:R-:W-:Y:S02]  /*2ef0*/  LOP3.LUT R33, R5, 0xe, RZ, 0xfc, !PT ;  /* 0x0000000e05217812 */ /* 0x000fe400078efcff */
[----:B-1----:R-:W-:Y:S01]  /*2f00*/  LEA R12, P6, R195, R86, 0x1 ;  /* 0x00000056c30c7211 */ /* 0x002fe200078c08ff */
[----:B------:R-:W2:Y:S01]  /*2f10*/  @P4 LDG.E.U16 R238, desc[UR20][R20.64] ;  /* 0x0000001414ee4981 */ /* 0x000ea2000c1e1500 */
[----:B------:R-:W-:-:S02]  /*2f20*/  LOP3.LUT R31, R5, 0x16, RZ, 0xfc, !PT ;  /* 0x00000016051f7812 */ /* 0x000fc400078efcff */
[-C--:B------:R-:W-:Y:S02]  /*2f30*/  ISETP.LT.AND P3, PT, R29, R14.reuse, P0 ;  /* 0x0000000e1d00720c */ /* 0x080fe40000761270 */
[----:B------:R-:W-:Y:S02]  /*2f40*/  ISETP.LT.AND P2, PT, R33, R14, P0 ;  /* 0x0000000e2100720c */ /* 0x000fe40000741270 */
[----:B------:R-:W-:Y:S02]  /*2f50*/  LEA.HI.X.SX32 R13, R195, R24, 0x1, P6 ;  /* 0x00000018c30d7211 */ /* 0x000fe400030f0eff */
[----:B------:R-:W-:Y:S02]  /*2f60*/  ISETP.LT.AND P4, PT, R31, R14, P0 ;  /* 0x0000000e1f00720c */ /* 0x000fe40000781270 */
[----:B------:R-:W-:Y:S02]  /*2f70*/  LEA R18, P6, R27, R86, 0x1 ;  /* 0x000000561b127211 */ /* 0x000fe400078c08ff */
[----:B------:R-:W-:-:S02]  /*2f80*/  PRMT R232, RZ, 0x7610, R232 ;  /* 0x00007610ffe87816 */ /* 0x000fc400000000e8 */
[----:B0-----:R-:W-:Y:S02]  /*2f90*/  LEA R16, P5, R203, R86, 0x1 ;  /* 0x00000056cb107211 */ /* 0x001fe400078a08ff */
[-C--:B------:R-:W-:Y:S02]  /*2fa0*/  LEA.HI.X.SX32 R19, R27, R24.reuse, 0x1, P6 ;  /* 0x000000181b137211 */ /* 0x080fe400030f0eff */
[----:B------:R-:W-:Y:S02]  /*2fb0*/  PRMT R216, RZ, 0x7610, R216 ;  /* 0x00007610ffd87816 */ /* 0x000fe400000000d8 */
[----:B------:R-:W-:Y:S01]  /*2fc0*/  LOP3.LUT R27, R5, 0x26, RZ, 0xfc, !PT ;  /* 0x00000026051b7812 */ /* 0x000fe200078efcff */
[----:B------:R-:W2:Y:S01]  /*2fd0*/  @P3 LDG.E.U16 R232, desc[UR20][R18.64] ;  /* 0x0000001412e83981 */ /* 0x000ea2000c1e1500 */
[----:B------:R-:W-:Y:S02]  /*2fe0*/  PRMT R234, RZ, 0x7610, R234 ;  /* 0x00007610ffea7816 */ /* 0x000fe400000000ea */
[----:B------:R-:W-:Y:S01]  /*2ff0*/  LEA.HI.X.SX32 R17, R203, R24, 0x1, P5 ;  /* 0x00000018cb117211 */ /* 0x000fe200028f0eff */
[----:B------:R0:W2:Y:S01]  /*3000*/  @P2 LDG.E.U16 R216, desc[UR20][R12.64] ;  /* 0x000000140cd82981 */ /* 0x0000a2000c1e1500 */
[----:B------:R-:W-:-:S02]  /*3010*/  LOP3.LUT R25, R5, 0x2e, RZ, 0xfc, !PT ;  /* 0x0000002e05197812 */ /* 0x000fc400078efcff */
[----:B------:R-:W-:Y:S01]  /*3020*/  LEA R78, P5, R79, R86, 0x1 ;  /* 0x000000564f4e7211 */ /* 0x000fe200078a08ff */
[----:B------:R1:W2:Y:S01]  /*3030*/  @P4 LDG.E.U16 R234, desc[UR20][R16.64] ;  /* 0x0000001410ea4981 */ /* 0x0002a2000c1e1500 */
[-C--:B------:R-:W-:Y:S02]  /*3040*/  ISETP.LT.AND P3, PT, R27, R14.reuse, P0 ;  /* 0x0000000e1b00720c */ /* 0x080fe40000761270 */
[----:B------:R-:W-:Y:S02]  /*3050*/  ISETP.LT.AND P2, PT, R25, R14, P0 ;  /* 0x0000000e1900720c */ /* 0x000fe40000741270 */
[----:B------:R-:W-:Y:S02]  /*3060*/  LEA.HI.X.SX32 R79, R79, R24, 0x1, P5 ;  /* 0x000000184f4f7211 */ /* 0x000fe400028f0eff */
[-C--:B0-----:R-:W-:Y:S02]  /*3070*/  LEA R12, P6, R119, R86.reuse, 0x1 ;  /* 0x00000056770c7211 */ /* 0x081fe400078c08ff */
[----:B-1----:R-:W-:-:S02]  /*3080*/  LEA R16, P5, R85, R86, 0x1 ;  /* 0x0000005655107211 */ /* 0x002fc400078a08ff */
[----:B------:R-:W-:Y:S02]  /*3090*/  PRMT R230, RZ, 0x7610, R230 ;  /* 0x00007610ffe67816 */ /* 0x000fe400000000e6 */
[-C--:B------:R-:W-:Y:S02]  /*30a0*/  LEA.HI.X.SX32 R17, R85, R24.reuse, 0x1, P5 ;  /* 0x0000001855117211 */ /* 0x080fe400028f0eff */
[----:B------:R-:W-:Y:S02]  /*30b0*/  PRMT R228, RZ, 0x7610, R228 ;  /* 0x00007610ffe47816 */ /* 0x000fe400000000e4 */
[----:B------:R-:W-:Y:S01]  /*30c0*/  LEA.HI.X.SX32 R13, R119, R24, 0x1, P6 ;  /* 0x00000018770d7211 */ /* 0x000fe200030f0eff */
[----:B------:R0:W2:Y:S01]  /*30d0*/  @P3 LDG.E.U16 R230, desc[UR20][R16.64] ;  /* 0x0000001410e63981 */ /* 0x0000a2000c1e1500 */
[----:B------:R-:W-:-:S03]  /*30e0*/  LEA R76, P4, R77, R86, 0x1 ;  /* 0x000000564d4c7211 */ /* 0x000fc600078808ff */
[----:B------:R-:W2:Y:S01]  /*30f0*/  @P2 LDG.E.U16 R228, desc[UR20][R12.64] ;  /* 0x000000140ce42981 */ /* 0x000ea2000c1e1500 */
[C---:B------:R-:W-:Y:S02]  /*3100*/  ISETP.LT.AND P2, PT, R5.reuse, R14, P0 ;  /* 0x0000000e0500720c */ /* 0x040fe40000741270 */
[----:B0-----:R-:W-:Y:S02]  /*3110*/  LOP3.LUT R17, R5, 0x2, RZ, 0xfc, !PT ;  /* 0x0000000205117812 */ /* 0x001fe400078efcff */
[----:B------:R-:W-:Y:S02]  /*3120*/  LEA.HI.X.SX32 R77, R77, R24, 0x1, P4 ;  /* 0x000000184d4d7211 */ /* 0x000fe400020f0eff */
[----:B------:R-:W-:Y:S02]  /*3130*/  ISETP.LT.AND P3, PT, R17, R14, P0 ;  /* 0x0000000e1100720c */ /* 0x000fe40000761270 */
[----:B------:R-:W-:Y:S02]  /*3140*/  LEA R80, P4, R81, R86, 0x1 ;  /* 0x0000005651507211 */ /* 0x000fe400078808ff */
[----:B------:R-:W-:-:S02]  /*3150*/  LOP3.LUT R23, R5, 0x36, RZ, 0xfc, !PT ;  /* 0x0000003605177812 */ /* 0x000fc400078efcff */
[----:B------:R-:W-:Y:S02]  /*3160*/  LEA R82, P5, R83, R86, 0x1 ;  /* 0x0000005653527211 */ /* 0x000fe400078a08ff */
[----:B------:R-:W-:Y:S02]  /*3170*/  LOP3.LUT R21, R5, 0x3e, RZ, 0xfc, !PT ;  /* 0x0000003e05157812 */ /* 0x000fe400078efcff */
[----:B------:R-:W-:Y:S01]  /*3180*/  PRMT R179, RZ, 0x7610, R179 ;  /* 0x00007610ffb37816 */ /* 0x000fe200000000b3 */
[----:B------:R-:W-:Y:S01]  /*3190*/  IMAD R15, R74, 0x2, R15 ;  /* 0x000000024a0f7824 */ /* 0x000fe200078e020f */
[----:B------:R-:W-:Y:S02]  /*31a0*/  LEA.HI.X.SX32 R81, R81, R24, 0x1, P4 ;  /* 0x0000001851517211 */ /* 0x000fe400020f0eff */
[----:B------:R-:W-:Y:S02]  /*31b0*/  PRMT R177, RZ, 0x7610, R177 ;  /* 0x00007610ffb17816 */ /* 0x000fe400000000b1 */
[----:B------:R-:W-:Y:S01]  /*31c0*/  LEA R84, P4, R123, R86, 0x1 ;  /* 0x000000567b547211 */ /* 0x000fe200078808ff */
[----:B------:R-:W2:Y:S01]  /*31d0*/  @P2 LDG.E.U16 R179, desc[UR20][R76.64] ;  /* 0x000000144cb32981 */ /* 0x000ea2000c1e1500 */
[----:B------:R-:W-:-:S02]  /*31e0*/  ISETP.LT.AND P6, PT, R23, R14, P0 ;  /* 0x0000000e1700720c */ /* 0x000fc400007c1270 */
[----:B------:R-:W-:Y:S01]  /*31f0*/  LEA.HI.X.SX32 R83, R83, R24, 0x1, P5 ;  /* 0x0000001853537211 */ /* 0x000fe200028f0eff */
[----:B------:R-:W2:Y:S01]  /*3200*/  @P3 LDG.E.U16 R177, desc[UR20][R78.64] ;  /* 0x000000144eb13981 */ /* 0x000ea2000c1e1500 */
[----:B------:R-:W-:Y:S02]  /*3210*/  ISETP.LT.AND P5, PT, R21, R14, P0 ;  /* 0x0000000e1500720c */ /* 0x000fe400007a1270 */
[----:B------:R-:W-:Y:S02]  /*3220*/  LEA.HI.X.SX32 R85, R123, R24, 0x1, P4 ;  /* 0x000000187b557211 */ /* 0x000fe400020f0eff */
[C---:B------:R-:W-:Y:S02]  /*3230*/  LEA R86, P4, R15.reuse, R86, 0x1 ;  /* 0x000000560f567211 */ /* 0x040fe400078808ff */
[----:B------:R-:W-:Y:S02]  /*3240*/  PRMT R226, RZ, 0x7610, R226 ;  /* 0x00007610ffe27816 */ /* 0x000fe400000000e2 */
[----:B------:R-:W-:Y:S01]  /*3250*/  PRMT R224, RZ, 0x7610, R224 ;  /* 0x00007610ffe07816 */ /* 0x000fe200000000e0 */
[----:B------:R-:W-:Y:S01]  /*3260*/  IMAD R8, R8, R75, RZ ;  /* 0x0000004b08087224 */ /* 0x000fe200078e02ff */
[----:B------:R-:W-:-:S02]  /*3270*/  LEA.HI.X.SX32 R87, R15, R24, 0x1, P4 ;  /* 0x000000180f577211 */ /* 0x000fc400020f0eff */
[----:B------:R0:W2:Y:S02]  /*3280*/  @P6 LDG.E.U16 R226, desc[UR20][R84.64] ;  /* 0x0000001454e26981 */ /* 0x0000a4000c1e1500 */
[----:B------:R-:W-:Y:S02]  /*3290*/  LEA R146, P2, R8, UR14, 0x1 ;  /* 0x0000000e08927c11 */ /* 0x000fe4000f8408ff */
[----:B------:R1:W2:Y:S01]  /*32a0*/  @P5 LDG.E.U16 R224, desc[UR20][R86.64] ;  /* 0x0000001456e05981 */ /* 0x0002a2000c1e1500 */
[----:B------:R-:W-:Y:S02]  /*32b0*/  IMAD R89, R89, UR4, RZ ;  /* 0x0000000459597c24 */ /* 0x000fe4000f8e02ff */
[----:B0-----:R-:W-:Y:S02]  /*32c0*/  IMAD R85, R10, UR4, RZ ;  /* 0x000000040a557c24 */ /* 0x001fe4000f8e02ff */
[----:B-1----:R-:W-:Y:S01]  /*32d0*/  IMAD R87, R88, UR4, RZ ;  /* 0x0000000458577c24 */ /* 0x002fe2000f8e02ff */
[----:B------:R-:W-:Y:S01]  /*32e0*/  LEA.HI.X.SX32 R8, R8, UR15, 0x1, P2 ;  /* 0x0000000f08087c11 */ /* 0x000fe200090f0eff */
[----:B------:R-:W-:Y:S01]  /*32f0*/  IMAD R119, R90, UR4, RZ ;  /* 0x000000045a777c24 */ /* 0x000fe2000f8e02ff */
[-C--:B------:R-:W-:Y:S01]  /*3300*/  LEA R84, P5, R85, R146.reuse, 0x1 ;  /* 0x0000009255547211 */ /* 0x080fe200078a08ff */
[----:B------:R-:W-:Y:S01]  /*3310*/  IMAD R121, R91, UR4, RZ ;  /* 0x000000045b797c24 */ /* 0x000fe2000f8e02ff */
[----:B------:R-:W-:Y:S01]  /*3320*/  LEA R86, P4, R87, R146, 0x1 ;  /* 0x0000009257567211 */ /* 0x000fe200078808ff */
[----:B------:R-:W-:Y:S01]  /*3330*/  IMAD R123, R92, UR4, RZ ;  /* 0x000000045c7b7c24 */ /* 0x000fe2000f8e02ff */
[----:B------:R-:W-:Y:S01]  /*3340*/  LEA.HI.X.SX32 R85, R85, R8, 0x1, P5 ;  /* 0x0000000855557211 */ /* 0x000fe200028f0eff */
[----:B------:R-:W-:Y:S01]  /*3350*/  IMAD R125, R93, UR4, RZ ;  /* 0x000000045d7d7c24 */ /* 0x000fe2000f8e02ff */
[-C--:B------:R-:W-:Y:S01]  /*3360*/  LEA R88, P6, R89, R146.reuse, 0x1 ;  /* 0x0000009259587211 */ /* 0x080fe200078c08ff */
[----:B------:R-:W-:Y:S01]  /*3370*/  IMAD R127, R94, UR4, RZ ;  /* 0x000000045e7f7c24 */ /* 0x000fe2000f8e02ff */
[----:B------:R-:W-:-:S02]  /*3380*/  LEA R90, P5, R119, R146, 0x1 ;  /* 0x00000092775a7211 */ /* 0x000fc400078a08ff */
[----:B------:R-:W-:Y:S02]  /*3390*/  LEA.HI.X.SX32 R87, R87, R8, 0x1, P4 ;  /* 0x0000000857577211 */ /* 0x000fe400020f0eff */
[----:B------:R-:W-:Y:S01]  /*33a0*/  LEA R92, P4, R121, R146, 0x1 ;  /* 0x00000092795c7211 */ /* 0x000fe200078808ff */
[----:B------:R-:W-:Y:S01]  /*33b0*/  IMAD R131, R96, UR4, RZ ;  /* 0x0000000460837c24 */ /* 0x000fe2000f8e02ff */
[-C--:B------:R-:W-:Y:S01]  /*33c0*/  LEA.HI.X.SX32 R89, R89, R8.reuse, 0x1, P6 ;  /* 0x0000000859597211 */ /* 0x080fe200030f0eff */
        /* <DEDUP_REMOVED lines=21> */
[-C--:B------:R-:W-:Y:S01]  /*3520*/  LEA.HI.X.SX32 R103, R131, R8.reuse, 0x1, P5 ;  /* 0x0000000883677211 */ /* 0x080fe200028f0eff */
[----:B------:R-:W-:Y:S01]  /*3530*/  IMAD R181, R105, UR4, RZ ;  /* 0x0000000469b57c24 */ /* 0x000fe2000f8e02ff */
[----:B------:R-:W-:Y:S01]  /*3540*/  LEA.HI.X.SX32 R105, R133, R8, 0x1, P4 ;  /* 0x0000000885697211 */ /* 0x000fe200020f0eff */
[----:B------:R-:W-:Y:S01]  /*3550*/  IMAD R183, R106, UR4, RZ ;  /* 0x000000046ab77c24 */ /* 0x000fe2000f8e02ff */
[-C--:B------:R-:W-:Y:S01]  /*3560*/  LEA R106, P6, R135, R146.reuse, 0x1 ;  /* 0x00000092876a7211 */ /* 0x080fe200078c08ff */
[----:B------:R-:W-:Y:S01]  /*3570*/  IMAD R187, R108, UR4, RZ ;  /* 0x000000046cbb7c24 */ /* 0x000fe2000f8e02ff */
[-C--:B------:R-:W-:Y:S01]  /*3580*/  LEA R108, P5, R137, R146.reuse, 0x1 ;  /* 0x00000092896c7211 */ /* 0x080fe200078a08ff */
[----:B------:R-:W-:Y:S01]  /*3590*/  IMAD R12, R110, UR4, RZ ;  /* 0x000000046e0c7c24 */ /* 0x000fe2000f8e02ff */
        /* <DEDUP_REMOVED lines=22> */
[----:B------:R-:W-:Y:S02]  /*3700*/  LEA R122, P4, R183, R146, 0x1 ;  /* 0x00000092b77a7211 */ /* 0x000fe400078808ff */
[-C--:B------:R-:W-:Y:S02]  /*3710*/  LEA.HI.X.SX32 R119, R147, R8.reuse, 0x1, P6 ;  /* 0x0000000893777211 */ /* 0x080fe400030f0eff */
[----:B------:R-:W-:Y:S02]  /*3720*/  LEA.HI.X.SX32 R121, R181, R8, 0x1, P5 ;  /* 0x00000008b5797211 */ /* 0x000fe400028f0eff */
[-C--:B------:R-:W-:Y:S02]  /*3730*/  LEA R124, P6, R185, R146.reuse, 0x1 ;  /* 0x00000092b97c7211 */ /* 0x080fe400078c08ff */
[----:B------:R-:W-:-:S02]  /*3740*/  LEA R126, P5, R187, R146, 0x1 ;  /* 0x00000092bb7e7211 */ /* 0x000fc400078a08ff */
[----:B------:R-:W-:Y:S02]  /*3750*/  LEA.HI.X.SX32 R123, R183, R8, 0x1, P4 ;  /* 0x00000008b77b7211 */ /* 0x000fe400020f0eff */
[----:B------:R-:W-:Y:S02]  /*3760*/  LEA R128, P4, R10, R146, 0x1 ;  /* 0x000000920a807211 */ /* 0x000fe400078808ff */
[C---:B------:R-:W-:Y:S02]  /*3770*/  LOP3.LUT R15, R5.reuse, 0x4, RZ, 0xfc, !PT ;  /* 0x00000004050f7812 */ /* 0x040fe400078efcff */
[----:B------:R-:W-:Y:S02]  /*3780*/  LOP3.LUT R13, R5, 0x6, RZ, 0xfc, !PT ;  /* 0x00000006050d7812 */ /* 0x000fe400078efcff */
[-C--:B------:R-:W-:Y:S02]  /*3790*/  LEA.HI.X.SX32 R125, R185, R8.reuse, 0x1, P6 ;  /* 0x00000008b97d7211 */ /* 0x080fe400030f0eff */
[----:B------:R-:W-:-:S02]  /*37a0*/  LEA.HI.X.SX32 R127, R187, R8, 0x1, P5 ;  /* 0x00000008bb7f7211 */ /* 0x000fc400028f0eff */
[----:B------:R-:W-:Y:S02]  /*37b0*/  LOP3.LUT R19, R66, 0x3f, RZ, 0xc0, !PT ;  /* 0x0000003f42137812 */ /* 0x000fe400078ec0ff */
[-C--:B------:R-:W-:Y:S02]  /*37c0*/  LEA R130, P6, R12, R146.reuse, 0x1 ;  /* 0x000000920c827211 */ /* 0x080fe400078c08ff */
[----:B------:R-:W-:Y:S02]  /*37d0*/  LEA R132, P5, R138, R146, 0x1 ;  /* 0x000000928a847211 */ /* 0x000fe400078a08ff */
[----:B------:R-:W-:Y:S02]  /*37e0*/  LEA.HI.X.SX32 R129, R10, R8, 0x1, P4 ;  /* 0x000000080a817211 */ /* 0x000fe400020f0eff */
[----:B------:R-:W-:Y:S02]  /*37f0*/  LEA R134, P4, R140, R146, 0x1 ;  /* 0x000000928c867211 */ /* 0x000fe400078808ff */
[----:B------:R-:W-:-:S02]  /*3800*/  ISETP.LT.AND P3, PT, R15, R14, P0 ;  /* 0x0000000e0f00720c */ /* 0x000fc40000761270 */
[-C--:B------:R-:W-:Y:S02]  /*3810*/  ISETP.LT.AND P2, PT, R13, R14.reuse, P0 ;  /* 0x0000000e0d00720c */ /* 0x080fe40000741270 */
[----:B------:R-:W-:Y:S02]  /*3820*/  ISETP.LT.AND P0, PT, R19, R14, P0 ;  /* 0x0000000e1300720c */ /* 0x000fe40000701270 */
[-C--:B------:R-:W-:Y:S02]  /*3830*/  LEA.HI.X.SX32 R131, R12, R8.reuse, 0x1, P6 ;  /* 0x000000080c837211 */ /* 0x080fe400030f0eff */
[----:B------:R-:W-:Y:S02]  /*3840*/  LEA.HI.X.SX32 R133, R138, R8, 0x1, P5 ;  /* 0x000000088a857211 */ /* 0x000fe400028f0eff */
[-C--:B------:R-:W-:Y:S02]  /*3850*/  LEA R136, P6, R142, R146.reuse, 0x1 ;  /* 0x000000928e887211 */ /* 0x080fe400078c08ff */
[----:B------:R-:W-:-:S02]  /*3860*/  LEA R138, P5, R144, R146, 0x1 ;  /* 0x00000092908a7211 */ /* 0x000fc400078a08ff */
[----:B------:R-:W-:Y:S02]  /*3870*/  LEA.HI.X.SX32 R135, R140, R8, 0x1, P4 ;  /* 0x000000088c877211 */ /* 0x000fe400020f0eff */
[----:B------:R-:W-:Y:S02]  /*3880*/  LEA R140, P4, R152, R146, 0x1 ;  /* 0x00000092988c7211 */ /* 0x000fe400078808ff */
[----:B------:R-:W-:Y:S02]  /*3890*/  PRMT R236, RZ, 0x7610, R236 ;  /* 0x00007610ffec7816 */ /* 0x000fe400000000ec */
[-C--:B------:R-:W-:Y:S02]  /*38a0*/  LEA.HI.X.SX32 R137, R142, R8.reuse, 0x1, P6 ;  /* 0x000000088e897211 */ /* 0x080fe400030f0eff */
[----:B------:R-:W-:Y:S02]  /*38b0*/  LEA.HI.X.SX32 R139, R144, R8, 0x1, P5 ;  /* 0x00000008908b7211 */ /* 0x000fe400028f0eff */
[----:B------:R-:W-:Y:S01]  /*38c0*/  PRMT R222, RZ, 0x7610, R222 ;  /* 0x00007610ffde7816 */ /* 0x000fe200000000de */
[----:B------:R-:W4:Y:S01]  /*38d0*/  @P3 LDG.E.U16 R236, desc[UR20][R80.64] ;  /* 0x0000001450ec3981 */ /* 0x000f22000c1e1500 */
[----:B------:R-:W-:-:S02]  /*38e0*/  LEA R142, P6, R154, R146, 0x1 ;  /* 0x000000929a8e7211 */ /* 0x000fc400078c08ff */
[----:B------:R-:W-:Y:S02]  /*38f0*/  LEA R144, P5, R150, R146, 0x1 ;  /* 0x0000009296907211 */ /* 0x000fe400078a08ff */
[----:B------:R-:W-:Y:S01]  /*3900*/  LEA.HI.X.SX32 R141, R152, R8, 0x1, P4 ;  /* 0x00000008988d7211 */ /* 0x000fe200020f0eff */
[----:B------:R-:W4:Y:S01]  /*3910*/  @P2 LDG.E.U16 R222, desc[UR20][R82.64] ;  /* 0x0000001452de2981 */ /* 0x000f22000c1e1500 */
[----:B------:R-:W-:Y:S02]  /*3920*/  PRMT R220, RZ, 0x7610, R220 ;  /* 0x00007610ffdc7816 */ /* 0x000fe400000000dc */
[----:B------:R-:W-:Y:S02]  /*3930*/  PRMT R218, RZ, 0x7610, R218 ;  /* 0x00007610ffda7816 */ /* 0x000fe400000000da */
[----:B------:R-:W-:Y:S02]  /*3940*/  PRMT R231, RZ, 0x7610, R231 ;  /* 0x00007610ffe77816 */ /* 0x000fe400000000e7 */
[----:B------:R-:W-:Y:S01]  /*3950*/  PRMT R233, RZ, 0x7610, R233 ;  /* 0x00007610ffe97816 */ /* 0x000fe200000000e9 */
[----:B------:R-:W4:Y:S01]  /*3960*/  @P0 LDG.E.U16 R220, desc[UR20][R84.64] ;  /* 0x0000001454dc0981 */ /* 0x000f22000c1e1500 */
[----:B------:R-:W-:-:S02]  /*3970*/  PRMT R235, RZ, 0x7610, R235 ;  /* 0x00007610ffeb7816 */ /* 0x000fc400000000eb */
[----:B------:R-:W-:Y:S01]  /*3980*/  PRMT R237, RZ, 0x7610, R237 ;  /* 0x00007610ffed7816 */ /* 0x000fe200000000ed */
[----:B------:R-:W4:Y:S01]  /*3990*/  @P0 LDG.E.U16 R218, desc[UR20][R92.64] ;  /* 0x000000145cda0981 */ /* 0x000f22000c1e1500 */
[----:B------:R-:W-:Y:S02]  /*39a0*/  PRMT R239, RZ, 0x7610, R239 ;  /* 0x00007610ffef7816 */ /* 0x000fe400000000ef */
[----:B------:R-:W-:Y:S01]  /*39b0*/  PRMT R241, RZ, 0x7610, R241 ;  /* 0x00007610fff17816 */ /* 0x000fe200000000f1 */
[----:B------:R-:W4:Y:S01]  /*39c0*/  @P0 LDG.E.U16 R231, desc[UR20][R100.64] ;  /* 0x0000001464e70981 */ /* 0x000f22000c1e1500 */
[----:B------:R-:W-:Y:S02]  /*39d0*/  LEA R146, P4, R156, R146, 0x1 ;  /* 0x000000929c927211 */ /* 0x000fe400078808ff */
        /* <DEDUP_REMOVED lines=35> */
[-C--:B------:R-:W-:Y:S02]  /*3c10*/  LEA.HI.X.SX32 R143, R154, R8.reuse, 0x1, P6 ;  /* 0x000000089a8f7211 */ /* 0x080fe400030f0eff */
[----:B------:R-:W-:Y:S01]  /*3c20*/  PRMT R214, RZ, 0x7610, R214 ;  /* 0x00007610ffd67816 */ /* 0x000fe200000000d6 */
[----:B------:R-:W4:Y:S01]  /*3c30*/  @P0 LDG.E.U16 R20, desc[UR20][R140.64] ;  /* 0x000000148c140981 */ /* 0x000f22000c1e1500 */
[----:B------:R-:W-:-:S02]  /*3c40*/  LEA.HI.X.SX32 R145, R150, R8, 0x1, P5 ;  /* 0x0000000896917211 */ /* 0x000fc400028f0eff */
[----:B------:R-:W-:Y:S01]  /*3c50*/  LEA.HI.X.SX32 R147, R156, R8, 0x1, P4 ;  /* 0x000000089c937211 */ /* 0x000fe200020f0eff */
[----:B------:R-:W4:Y:S04]  /*3c60*/  @P0 LDG.E.U16 R22, desc[UR20][R88.64] ;  /* 0x0000001458160981 */ /* 0x000f28000c1e1500 */
        /* <DEDUP_REMOVED lines=14> */
[----:B------:R-:W4:Y:S01]  /*3d50*/  @P0 LDG.E.U16 R214, desc[UR20][R146.64] ;  /* 0x0000001492d60981 */ /* 0x000f22000c1e1500 */
[----:B------:R-:W-:Y:S01]  /*3d60*/  SHF.R.S32.HI R12, RZ, 0x6, R66 ;  /* 0x00000006ff0c7819 */ /* 0x000fe20000011442 */
[----:B------:R-:W-:-:S04]  /*3d70*/  @!UP1 UIADD3 UR4, UPT, UPT, -UR6, 0x100000, URZ ;  /* 0x0010000006049890 */ /* 0x000fc8000fffe1ff */
[----:B------:R-:W-:Y:S02]  /*3d80*/  @!UP1 USHF.L.U32 UR5, UR4, 0xb, URZ ;  /* 0x0000000b04059899 */ /* 0x000fe400080006ff */
[----:B------:R-:W-:Y:S01]  /*3d90*/  @!UP1 USHF.L.U32 UR4, UR4, 0x1, URZ ;  /* 0x0000000104049899 */ /* 0x000fe200080006ff */
[----:B------:R-:W-:Y:S01]  /*3da0*/  IMAD.SHL.U32 R181, R19, 0x2, RZ ;  /* 0x0000000213b57824 */ /* 0x000fe200078e00ff */
[----:B------:R-:W-:Y:S02]  /*3db0*/  SHF.R.S32.HI R183, RZ, 0x1f, R6 ;  /* 0x0000001fffb77819 */ /* 0x000fe40000011406 */
[----:B------:R-:W-:Y:S01]  /*3dc0*/  SGXT R12, R12, 0x1 ;  /* 0x000000010c0c781a */ /* 0x000fe20000000200 */
[----:B------:R-:W-:Y:S01]  /*3dd0*/  VOTEU.ALL UP2, P1 ;  /* 0x0000000000ff7886 */ /* 0x000fe20000840000 */
[----:B------:R-:W-:Y:S02]  /*3de0*/  SHF.L.U64.HI R6, R6, 0x1, R183 ;  /* 0x0000000106067819 */ /* 0x000fe400000102b7 */
[----:B------:R-:W-:-:S02]  /*3df0*/  SHF.R.S32.HI R10, RZ, 0x1f, R191 ;  /* 0x0000001fff0a7819 */ /* 0x000fc400000114bf */
[-C--:B------:R-:W-:Y:S02]  /*3e00*/  LEA R190, P3, R191, R186.reuse, 0x1 ;  /* 0x000000babfbe7211 */ /* 0x080fe400078608ff */
[----:B------:R-:W-:Y:S01]  /*3e10*/  SHF.R.S32.HI R8, RZ, 0x1f, R189 ;  /* 0x0000001fff087819 */ /* 0x000fe200000114bd */
[----:B------:R0:W1:Y:S01]  /*3e20*/  @!UP2 SYNCS.EXCH.64 URZ, [UR9+0x8008], UR4 ;  /* 0x0080080409ffa5b2 */ /* 0x0000620008000100 */
[----:B------:R-:W-:Y:S02]  /*3e30*/  LEA R188, P2, R189, R186, 0x1 ;  /* 0x000000babdbc7211 */ /* 0x000fe400078408ff */
[----:B------:R-:W-:Y:S02]  /*3e40*/  ISETP.NE.U32.AND P0, PT, R148, RZ, PT ;  /* 0x000000ff9400720c */ /* 0x000fe40003f05070 */
[----:B------:R-:W-:Y:S02]  /*3e50*/  LOP3.LUT R12, R181, 0x90, R12, 0x78, !PT ;  /* 0x00000090b50c7812 */ /* 0x000fe400078e780c */
[----:B------:R-:W-:-:S02]  /*3e60*/  SHF.R.S32.HI R148, RZ, 0x1f, R193 ;  /* 0x0000001fff947819 */ /* 0x000fc400000114c1 */
[----:B------:R-:W-:Y:S02]  /*3e70*/  LEA R192, P4, R193, R186, 0x1 ;  /* 0x000000bac1c07211 */ /* 0x000fe400078808ff */
[----:B------:R-:W-:Y:S02]  /*3e80*/  LEA.HI.X R191, R191, R6, R10, 0x1, P3 ;  /* 0x00000006bfbf7211 */ /* 0x000fe400018f0c0a */
[----:B------:R-:W-:Y:S02]  /*3e90*/  SHF.R.S32.HI R150, RZ, 0x1f, R195 ;  /* 0x0000001fff967819 */ /* 0x000fe400000114c3 */
[----:B------:R-:W-:Y:S02]  /*3ea0*/  LEA R194, P5, R195, R186, 0x1 ;  /* 0x000000bac3c27211 */ /* 0x000fe400078a08ff */
[----:B------:R-:W-:Y:S02]  /*3eb0*/  LEA.HI.X R189, R189, R6, R8, 0x1, P2 ;  /* 0x00000006bdbd7211 */ /* 0x000fe400010f0c08 */
[----:B------:R-:W-:-:S02]  /*3ec0*/  SHF.R.S32.HI R10, RZ, 0x1f, R199 ;  /* 0x0000001fff0a7819 */ /* 0x000fc400000114c7 */
[-C--:B------:R-:W-:Y:S01]  /*3ed0*/  LEA R198, P3, R199, R186.reuse, 0x1 ;  /* 0x000000bac7c67211 */ /* 0x080fe200078608ff */
[----:B--2---:R2:W-:Y:S01]  /*3ee0*/  STS.U16 [R12+UR9+0x1800], R11 ;  /* 0x0018000b0c007988 */ /* 0x0045e20008000409 */
[----:B------:R-:W-:Y:S02]  /*3ef0*/  SHF.R.S32.HI R8, RZ, 0x1f, R197 ;  /* 0x0000001fff087819 */ /* 0x000fe400000114c5 */
[----:B------:R-:W-:Y:S02]  /*3f00*/  LEA R196, P2, R197, R186, 0x1 ;  /* 0x000000bac5c47211 */ /* 0x000fe400078408ff */
[----:B------:R-:W-:Y:S01]  /*3f10*/  LEA.HI.X R193, R193, R6, R148, 0x1, P4 ;  /* 0x00000006c1c17211 */ /* 0x000fe200020f0c94 */
[----:B------:R0:W-:Y:S01]  /*3f20*/  STS.U16 [R12+UR9+0x1c00], R9 ;  /* 0x001c00090c007988 */ /* 0x0001e20008000409 */
[----:B------:R-:W-:Y:S02]  /*3f30*/  SHF.R.S32.HI R148, RZ, 0x1f, R201 ;  /* 0x0000001fff947819 */ /* 0x000fe400000114c9 */
[----:B------:R-:W-:-:S02]  /*3f40*/  LEA R200, P4, R201, R186, 0x1 ;  /* 0x000000bac9c87211 */ /* 0x000fc400078808ff */
[----:B--2---:R-:W-:Y:S02]  /*3f50*/  LOP3.LUT R11, R5, 0x18, RZ, 0xfc, !PT ;  /* 0x00000018050b7812 */ /* 0x004fe400078efcff */
[-C--:B------:R-:W-:Y:S02]  /*3f60*/  LEA.HI.X R195, R195, R6.reuse, R150, 0x1, P5 ;  /* 0x00000006c3c37211 */ /* 0x080fe400028f0c96 */
[----:B------:R-:W-:Y:S02]  /*3f70*/  LEA.HI.X R199, R199, R6, R10, 0x1, P3 ;  /* 0x00000006c7c77211 */ /* 0x000fe400018f0c0a */
[----:B------:R-:W-:Y:S02]  /*3f80*/  SHF.R.S32.HI R150, RZ, 0x1f, R203 ;  /* 0x0000001fff967819 */ /* 0x000fe400000114cb */
[----:B------:R-:W-:Y:S02]  /*3f90*/  LEA R202, P5, R203, R186, 0x1 ;  /* 0x000000bacbca7211 */ /* 0x000fe400078a08ff */
[----:B------:R-:W-:-:S02]  /*3fa0*/  LEA.HI.X R197, R197, R6, R8, 0x1, P2 ;  /* 0x00000006c5c57211 */ /* 0x000fc400010f0c08 */
[C---:B------:R-:W-:Y:S02]  /*3fb0*/  LOP3.LUT R10, R12.reuse, 0x20, RZ, 0x3c, !PT ;  /* 0x000000200c0a7812 */ /* 0x040fe400078e3cff */
[----:B0-----:R-:W-:Y:S01]  /*3fc0*/  LOP3.LUT R9, R5, 0x1a, RZ, 0xfc, !PT ;  /* 0x0000001a05097812 */ /* 0x001fe200078efcff */
[----:B------:R0:W-:Y:S01]  /*3fd0*/  STS.U16 [R12+UR9+0x1400], R7 ;  /* 0x001400070c007988 */ /* 0x0001e20008000409 */
[----:B------:R-:W-:Y:S02]  /*3fe0*/  LOP3.LUT R8, R12, 0x40, RZ, 0x3c, !PT ;  /* 0x000000400c087812 */ /* 0x000fe400078e3cff */
[----:B------:R-:W-:Y:S01]  /*3ff0*/  LEA.HI.X R201, R201, R6, R148, 0x1, P4 ;  /* 0x00000006c9c97211 */ /* 0x000fe200020f0c94 */
[----:B------:R-:W-:Y:S01]  /*4000*/  IMAD R148, R11, R74, RZ ;  /* 0x0000004a0b947224 */ /* 0x000fe200078e02ff */
[----:B------:R-:W-:Y:S01]  /*4010*/  LEA.HI.X R203, R203, R6, R150, 0x1, P5 ;  /* 0x00000006cbcb7211 */ /* 0x000fe200028f0c96 */
[----:B------:R-:W-:Y:S01]  /*4020*/  STS.U16 [R12+UR9+0x400], R169 ;  /* 0x000400a90c007988 */ /* 0x000fe20008000409 */
[----:B------:R-:W-:Y:S01]  /*4030*/  IMAD R150, R9, R74, RZ ;  /* 0x0000004a09967224 */ /* 0x000fe200078e02ff */
[----:B0-----:R-:W-:-:S02]  /*4040*/  LOP3.LUT R7, R5, 0x1c, RZ, 0xfc, !PT ;  /* 0x0000001c05077812 */ /* 0x001fc400078efcff */
[----:B---3--:R-:W-:Y:S04]  /*4050*/  STS.U16 [R12+UR9+0x800], R171 ;  /* 0x000800ab0c007988 */ /* 0x008fe80008000409 */
[----:B-----5:R-:W-:Y:S04]  /*4060*/  STS.U16 [R12+UR9+0xc00], R173 ;  /* 0x000c00ad0c007988 */ /* 0x020fe80008000409 */
[----:B------:R-:W-:Y:S04]  /*4070*/  STS.U16 [R12+UR9+0x1000], R175 ;  /* 0x001000af0c007988 */ /* 0x000fe80008000409 */
[----:B------:R-:W-:Y:S04]  /*4080*/  STS.U16 [R12+UR9], R179 ;  /* 0x000000b30c007988 */ /* 0x000fe80008000409 */
[----:B----4-:R-:W-:Y:S04]  /*4090*/  STS.U16 [R10+UR9+0x500], R167 ;  /* 0x000500a70a007988 */ /* 0x010fe80008000409 */
[----:B------:R-:W-:Y:S04]  /*40a0*/  STS.U16 [R10+UR9+0xd00], R165 ;  /* 0x000d00a50a007988 */ /* 0x000fe80008000409 */
[----:B------:R-:W-:Y:S04]  /*40b0*/  STS.U16 [R10+UR9+0x1100], R155 ;  /* 0x0011009b0a007988 */ /* 0x000fe80008000409 */
[----:B------:R-:W-:Y:S04]  /*40c0*/  STS.U16 [R10+UR9+0x900], R157 ;  /* 0x0009009d0a007988 */ /* 0x000fe80008000409 */
[----:B------:R-:W-:Y:S04]  /*40d0*/  STS.U16 [R10+UR9+0x1500], R159 ;  /* 0x0015009f0a007988 */ /* 0x000fe80008000409 */
[----:B------:R0:W-:Y:S04]  /*40e0*/  STS.U16 [R10+UR9+0x1900], R153 ;  /* 0x001900990a007988 */ /* 0x0001e80008000409 */
[----:B------:R-:W-:Y:S04]  /*40f0*/  STS.U16 [R10+UR9+0x1d00], R161 ;  /* 0x001d00a10a007988 */ /* 0x000fe80008000409 */
[----:B------:R-:W-:Y:S01]  /*4100*/  STS.U16 [R10+UR9+0x100], R177 ;  /* 0x000100b10a007988 */ /* 0x000fe20008000409 */
[----:B------:R-:W-:-:S03]  /*4110*/  IMAD.SHL.U32 R187, R150, 0x2, RZ ;  /* 0x0000000296bb7824 */ /* 0x000fc600078e00ff */
[----:B------:R2:W-:Y:S01]  /*4120*/  STS.U16 [R8+UR9+0xa00], R149 ;  /* 0x000a009508007988 */ /* 0x0005e20008000409 */
[-C--:B0-----:R-:W-:Y:S02]  /*4130*/  IMAD R153, R7, R74.reuse, RZ ;  /* 0x0000004a07997224 */ /* 0x081fe400078e02ff */
[----:B------:R-:W-:Y:S01]  /*4140*/  IMAD R155, R29, R74, RZ ;  /* 0x0000004a1d9b7224 */ /* 0x000fe200078e02ff */
[----:B------:R0:W-:Y:S01]  /*4150*/  STS.U16 [R8+UR9+0xe00], R151 ;  /* 0x000e009708007988 */ /* 0x0001e20008000409 */
[----:B------:R-:W-:-:S04]  /*4160*/  IMAD.HI R175, R148, 0x2, RZ ;  /* 0x0000000294af7827 */ /* 0x000fc800078e02ff */
[----:B--2---:R-:W-:Y:S02]  /*4170*/  IMAD.SHL.U32 R149, R148, 0x2, RZ ;  /* 0x0000000294957824 */ /* 0x004fe400078e00ff */
[----:B------:R-:W-:Y:S02]  /*4180*/  IMAD.SHL.U32 R152, R153, 0x2, RZ ;  /* 0x0000000299987824 */ /* 0x000fe400078e00ff */
[----:B------:R-:W-:Y:S01]  /*4190*/  IMAD R157, R223, R74, RZ ;  /* 0x0000004adf9d7224 */ /* 0x000fe200078e02ff */
[--C-:B------:R-:W-:Y:S01]  /*41a0*/  IADD3 R148, P4, P5, R149, UR12, R186.reuse ;  /* 0x0000000c95947c10 */ /* 0x100fe2000fd9e0ba */
[----:B0-----:R-:W-:Y:S01]  /*41b0*/  IMAD.HI R151, R150, 0x2, RZ ;  /* 0x0000000296977827 */ /* 0x001fe200078e02ff */
[----:B------:R-:W-:-:S03]  /*41c0*/  IADD3 R150, P2, P3, R187, UR12, R186 ;  /* 0x0000000cbb967c10 */ /* 0x000fc6000fb5e0ba */
[----:B------:R-:W-:Y:S01]  /*41d0*/  IMAD.SHL.U32 R154, R155, 0x2, RZ ;  /* 0x000000029b9a7824 */ /* 0x000fe200078e00ff */
[----:B------:R-:W-:Y:S01]  /*41e0*/  IADD3.X R149, PT, PT, R175, UR13, R6, P4, P5 ;  /* 0x0000000daf957c10 */ /* 0x000fe2000a7ea406 */
[-C--:B------:R-:W-:Y:S01]  /*41f0*/  IMAD R159, R215, R74.reuse, RZ ;  /* 0x0000004ad79f7224 */ /* 0x080fe200078e02ff */
[----:B------:R-:W-:Y:S01]  /*4200*/  IADD3 R152, P4, P5, R152, UR12, R186 ;  /* 0x0000000c98987c10 */ /* 0x000fe2000fd9e0ba */
[----:B------:R-:W-:Y:S01]  /*4210*/  IMAD.HI R153, R153, 0x2, RZ ;  /* 0x0000000299997827 */ /* 0x000fe200078e02ff */
[----:B------:R-:W-:Y:S01]  /*4220*/  IADD3.X R151, PT, PT, R151, UR13, R6, P2, P3 ;  /* 0x0000000d97977c10 */ /* 0x000fe200097e6406 */
[----:B------:R0:W-:Y:S02]  /*4230*/  STS.U16 [R8+UR9+0x600], R163 ;  /* 0x000600a308007988 */ /* 0x0001e40008000409 */
[----:B------:R-:W-:Y:S01]  /*4240*/  IMAD.SHL.U32 R156, R157, 0x2, RZ ;  /* 0x000000029d9c7824 */ /* 0x000fe200078e00ff */
[----:B------:R-:W-:Y:S01]  /*4250*/  IADD3 R154, P2, P3, R154, UR12, R186 ;  /* 0x0000000c9a9a7c10 */ /* 0x000fe2000fb5e0ba */
[----:B------:R-:W-:-:S02]  /*4260*/  IMAD R161, R71, R74, RZ ;  /* 0x0000004a47a17224 */ /* 0x000fc400078e02ff */
[----:B------:R-:W-:Y:S01]  /*4270*/  IMAD.HI R155, R155, 0x2, RZ ;  /* 0x000000029b9b7827 */ /* 0x000fe200078e02ff */
[----:B------:R-:W-:-:S03]  /*4280*/  IADD3.X R153, PT, PT, R153, UR13, R6, P4, P5 ;  /* 0x0000000d99997c10 */ /* 0x000fc6000a7ea406 */
[----:B------:R-:W-:Y:S02]  /*4290*/  IMAD.SHL.U32 R185, R159, 0x2, RZ ;  /* 0x000000029fb97824 */ /* 0x000fe400078e00ff */
[----:B0-----:R-:W-:Y:S01]  /*42a0*/  IMAD R163, R27, R74, RZ ;  /* 0x0000004a1ba37224 */ /* 0x001fe200078e02ff */
[----:B------:R-:W-:Y:S01]  /*42b0*/  IADD3 R156, P4, P5, R156, UR12, R186 ;  /* 0x0000000c9c9c7c10 */ /* 0x000fe2000fd9e0ba */
[----:B------:R-:W-:Y:S01]  /*42c0*/  IMAD.HI R157, R157, 0x2, RZ ;  /* 0x000000029d9d7827 */ /* 0x000fe200078e02ff */
[----:B------:R-:W-:-:S03]  /*42d0*/  IADD3.X R155, PT, PT, R155, UR13, R6, P2, P3 ;  /* 0x0000000d9b9b7c10 */ /* 0x000fc600097e6406 */
[----:B------:R-:W-:Y:S01]  /*42e0*/  IMAD.SHL.U32 R177, R161, 0x2, RZ ;  /* 0x00000002a1b17824 */ /* 0x000fe200078e00ff */
[----:B------:R-:W-:Y:S01]  /*42f0*/  IADD3 R158, P2, P3, R185, UR12, R186 ;  /* 0x0000000cb99e7c10 */ /* 0x000fe2000fb5e0ba */
[----:B------:R-:W-:Y:S02]  /*4300*/  IMAD R165, R221, R74, RZ ;  /* 0x0000004adda57224 */ /* 0x000fe400078e02ff */
[----:B------:R-:W-:Y:S01]  /*4310*/  IMAD.HI R159, R159, 0x2, RZ ;  /* 0x000000029f9f7827 */ /* 0x000fe200078e02ff */
[----:B------:R-:W-:-:S03]  /*4320*/  IADD3.X R157, PT, PT, R157, UR13, R6, P4, P5 ;  /* 0x0000000d9d9d7c10 */ /* 0x000fc6000a7ea406 */
[----:B------:R-:W-:Y:S02]  /*4330*/  IMAD.SHL.U32 R162, R163, 0x2, RZ ;  /* 0x00000002a3a27824 */ /* 0x000fe400078e00ff */
[----:B------:R-:W-:Y:S01]  /*4340*/  IMAD R167, R211, R74, RZ ;  /* 0x0000004ad3a77224 */ /* 0x000fe200078e02ff */
[----:B------:R-:W-:Y:S01]  /*4350*/  IADD3 R160, P4, P5, R177, UR12, R186 ;  /* 0x0000000cb1a07c10 */ /* 0x000fe2000fd9e0ba */
[----:B------:R-:W-:Y:S01]  /*4360*/  IMAD.HI R161, R161, 0x2, RZ ;  /* 0x00000002a1a17827 */ /* 0x000fe200078e02ff */
[----:B------:R-:W-:-:S03]  /*4370*/  IADD3.X R159, PT, PT, R159, UR13, R6, P2, P3 ;  /* 0x0000000d9f9f7c10 */ /* 0x000fc600097e6406 */
[----:B------:R-:W-:Y:S02]  /*4380*/  IMAD.SHL.U32 R183, R165, 0x2, RZ ;  /* 0x00000002a5b77824 */ /* 0x000fe400078e00ff */
[-C--:B------:R-:W-:Y:S01]  /*4390*/  IMAD R164, R67, R74.reuse, RZ ;  /* 0x0000004a43a47224 */ /* 0x080fe200078e02ff */
[----:B------:R-:W-:Y:S01]  /*43a0*/  IADD3 R162, P2, P3, R162, UR12, R186 ;  /* 0x0000000ca2a27c10 */ /* 0x000fe2000fb5e0ba */
[----:B------:R-:W-:Y:S02]  /*43b0*/  IMAD R169, R69, R74, RZ ;  /* 0x0000004a45a97224 */ /* 0x000fe400078e02ff */
[----:B------:R-:W-:Y:S01]  /*43c0*/  IMAD.HI R163, R163, 0x2, RZ ;  /* 0x00000002a3a37827 */ /* 0x000fe200078e02ff */
[----:B------:R-:W-:-:S03]  /*43d0*/  IADD3.X R161, PT, PT, R161, UR13, R6, P4, P5 ;  /* 0x0000000da1a17c10 */ /* 0x000fc6000a7ea406 */
[----:B------:R-:W-:Y:S02]  /*43e0*/  IMAD.SHL.U32 R179, R167, 0x2, RZ ;  /* 0x00000002a7b37824 */ /* 0x000fe400078e00ff */
[----:B------:R-:W-:Y:S02]  /*43f0*/  IMAD R171, R25, R74, RZ ;  /* 0x0000004a19ab7224 */ /* 0x000fe400078e02ff */
[----:B------:R-:W-:Y:S01]  /*4400*/  IMAD.HI R165, R165, 0x2, RZ ;  /* 0x00000002a5a57827 */ /* 0x000fe200078e02ff */
[----:B------:R-:W-:-:S03]  /*4410*/  IADD3.X R163, PT, PT, R163, UR13, R6, P2, P3 ;  /* 0x0000000da3a37c10 */ /* 0x000fc600097e6406 */
[C---:B------:R-:W-:Y:S02]  /*4420*/  IMAD.SHL.U32 R185, R164.reuse, 0x2, RZ ;  /* 0x00000002a4b97824 */ /* 0x040fe400078e00ff */
[----:B------:R-:W-:Y:S01]  /*4430*/  IMAD.HI R177, R164, 0x2, RZ ;  /* 0x00000002a4b17827 */ /* 0x000fe200078e02ff */
[----:B------:R-:W-:-:S03]  /*4440*/  IADD3 R164, P4, P5, R183, UR12, R186 ;  /* 0x0000000cb7a47c10 */ /* 0x000fc6000fd9e0ba */
        /* <DEDUP_REMOVED lines=16> */
[----:B------:R-:W-:Y:S02]  /*4550*/  IMAD R174, R217, R74, RZ ;  /* 0x0000004ad9ae7224 */ /* 0x000fe400078e02ff */
[C---:B------:R-:W-:Y:S02]  /*4560*/  IMAD.SHL.U32 R183, R172.reuse, 0x2, RZ ;  /* 0x00000002acb77824 */ /* 0x040fe400078e00ff */
[----:B------:R-:W-:Y:S01]  /*4570*/  IMAD.HI R179, R172, 0x2, RZ ;  /* 0x00000002acb37827 */ /* 0x000fe200078e02ff */
[----:B------:R-:W-:Y:S02]  /*4580*/  IADD3 R172, P5, P4, R181, UR12, R186 ;  /* 0x0000000cb5ac7c10 */ /* 0x000fe4000fcbe0ba */
[----:B------:R-:W-:Y:S01]  /*4590*/  IADD3.X R171, PT, PT, R171, UR13, R6, P2, P3 ;  /* 0x0000000dabab7c10 */ /* 0x000fe200097e6406 */
[----:B------:R-:W-:-:S04]  /*45a0*/  IMAD.HI R173, R173, 0x2, RZ ;  /* 0x00000002adad7827 */ /* 0x000fc800078e02ff */
[----:B------:R-:W-:-:S04]  /*45b0*/  IMAD.HI R175, R175, 0x2, RZ ;  /* 0x00000002afaf7827 */ /* 0x000fc800078e02ff */
[C---:B------:R-:W-:Y:S02]  /*45c0*/  IMAD.SHL.U32 R180, R174.reuse, 0x2, RZ ;  /* 0x00000002aeb47824 */ /* 0x040fe400078e00ff */
[----:B------:R-:W-:Y:S01]  /*45d0*/  IMAD.HI R181, R174, 0x2, RZ ;  /* 0x00000002aeb57827 */ /* 0x000fe200078e02ff */
[----:B------:R-:W-:-:S03]  /*45e0*/  IADD3 R174, P2, P3, R187, UR12, R186 ;  /* 0x0000000cbbae7c10 */ /* 0x000fc6000fb5e0ba */
[----:B------:R-:W-:Y:S01]  /*45f0*/  IMAD R182, R207, R74, RZ ;  /* 0x0000004acfb67224 */ /* 0x000fe200078e02ff */
[----:B------:R-:W-:Y:S02]  /*4600*/  IADD3.X R173, PT, PT, R173, UR13, R6, P5, P4 ;  /* 0x0000000dadad7c10 */ /* 0x000fe4000afe8406 */
[----:B------:R-:W-:Y:S01]  /*4610*/  IADD3 R176, P5, P4, R185, UR12, R186 ;  /* 0x0000000cb9b07c10 */ /* 0x000fe2000fcbe0ba */
[C---:B------:R-:W-:Y:S01]  /*4620*/  IMAD.SHL.U32 R185, R182.reuse, 0x2, RZ ;  /* 0x00000002b6b97824 */ /* 0x040fe200078e00ff */
[----:B------:R-:W-:Y:S02]  /*4630*/  IADD3.X R175, PT, PT, R175, UR13, R6, P2, P3 ;  /* 0x0000000dafaf7c10 */ /* 0x000fe400097e6406 */
[----:B------:R-:W-:Y:S01]  /*4640*/  IADD3 R178, P2, P3, R183, UR12, R186 ;  /* 0x0000000cb7b27c10 */ /* 0x000fe2000fb5e0ba */
[----:B------:R-:W-:-:S03]  /*4650*/  IMAD.HI R183, R182, 0x2, RZ ;  /* 0x00000002b6b77827 */ /* 0x000fc600078e02ff */
[----:B------:R-:W-:Y:S02]  /*4660*/  IADD3.X R179, PT, PT, R179, UR13, R6, P2, P3 ;  /* 0x0000000db3b37c10 */ /* 0x000fe400097e6406 */
[----:B------:R-:W-:Y:S01]  /*4670*/  IADD3 R182, P2, P3, R185, UR12, R186 ;  /* 0x0000000cb9b67c10 */ /* 0x000fe2000fb5e0ba */
[-C--:B------:R-:W-:Y:S02]  /*4680*/  IMAD R185, R35, R74.reuse, RZ ;  /* 0x0000004a23b97224 */ /* 0x080fe400078e02ff */
[----:B------:R-:W-:Y:S01]  /*4690*/  IMAD R187, R21, R74, RZ ;  /* 0x0000004a15bb7224 */ /* 0x000fe200078e02ff */
[----:B------:R-:W-:Y:S01]  /*46a0*/  IADD3.X R177, PT, PT, R177, UR13, R6, P5, P4 ;  /* 0x0000000db1b17c10 */ /* 0x000fe2000afe8406 */
[----:B------:R-:W-:Y:S01]  /*46b0*/  IMAD.SHL.U32 R184, R185, 0x2, RZ ;  /* 0x00000002b9b87824 */ /* 0x000fe200078e00ff */
[----:B------:R-:W-:Y:S01]  /*46c0*/  IADD3 R180, P5, P4, R180, UR12, R186 ;  /* 0x0000000cb4b47c10 */ /* 0x000fe2000fcbe0ba */
[----:B------:R-:W-:Y:S01]  /*46d0*/  IMAD.SHL.U32 R246, R187, 0x2, RZ ;  /* 0x00000002bbf67824 */ /* 0x000fe200078e00ff */
[--C-:B------:R-:W-:Y:S01]  /*46e0*/  IADD3.X R183, PT, PT, R183, UR13, R6.reuse, P2, P3 ;  /* 0x0000000db7b77c10 */ /* 0x100fe200097e6406 */
[----:B------:R-:W-:Y:S01]  /*46f0*/  IMAD.HI R185, R185, 0x2, RZ ;  /* 0x00000002b9b97827 */ /* 0x000fe200078e02ff */
[----:B------:R-:W-:-:S02]  /*4700*/  IADD3.X R181, PT, PT, R181, UR13, R6, P5, P4 ;  /* 0x0000000db5b57c10 */ /* 0x000fc4000afe8406 */
[--C-:B------:R-:W-:Y:S01]  /*4710*/  IADD3 R184, P5, P4, R184, UR12, R186.reuse ;  /* 0x0000000cb8b87c10 */ /* 0x100fe2000fcbe0ba */
[----:B------:R-:W-:Y:S01]  /*4720*/  IMAD.HI R187, R187, 0x2, RZ ;  /* 0x00000002bbbb7827 */ /* 0x000fe200078e02ff */
[----:B------:R-:W-:Y:S02]  /*4730*/  IADD3 R186, P2, P3, R246, UR12, R186 ;  /* 0x0000000cf6ba7c10 */ /* 0x000fe4000fb5e0ba */
[--C-:B------:R-:W-:Y:S02]  /*4740*/  IADD3.X R185, PT, PT, R185, UR13, R6.reuse, P5, P4 ;  /* 0x0000000db9b97c10 */ /* 0x100fe4000afe8406 */
[----:B------:R-:W-:Y:S02]  /*4750*/  IADD3.X R187, PT, PT, R187, UR13, R6, P2, P3 ;  /* 0x0000000dbbbb7c10 */ /* 0x000fe400097e6406 */
[----:B------:R-:W-:Y:S01]  /*4760*/  LOP3.LUT R6, R12, 0x60, RZ, 0x3c, !PT ;  /* 0x000000600c067812 */ /* 0x000fe200078e3cff */
[----:B------:R-:W-:Y:S04]  /*4770*/  STS.U16 [R8+UR9+0x1200], R244 ;  /* 0x001200f408007988 */ /* 0x000fe80008000409 */
        /* <DEDUP_REMOVED lines=14> */
[----:B------:R0:W-:Y:S04]  /*4860*/  STS.U16 [R12+UR9+0x2800], R231 ;  /* 0x002800e70c007988 */ /* 0x0001e80008000409 */
        /* <DEDUP_REMOVED lines=28> */
[----:B------:R3:W-:Y:S01]  /*4a30*/  STS.U16 [R6+UR9+0x3f00], R214 ;  /* 0x003f00d606007988 */ /* 0x0007e20008000409 */
[----:B-1----:R1:W-:Y:S06]  /*4a40*/  MEMBAR.ALL.CTA ;  /* 0x0000000000007992 */ /* 0x0023ec0000008000 */
[----:B-1----:R-:W1:Y:S01]  /*4a50*/  FENCE.VIEW.ASYNC.S ;  /* 0x00000000000073c6 */ /* 0x002e620000000000 */
[----:B0-----:R-:W-:Y:S01]  /*4a60*/  SHF.R.S32.HI R231, RZ, 0x1f, R4 ;  /* 0x0000001fffe77819 */ /* 0x001fe20000011404 */
[----:B------:R-:W-:Y:S01]  /*4a70*/  UIADD3 UR6, UPT, UPT, UR9, 0x4000, URZ ;  /* 0x0000400009067890 */ /* 0x000fe2000fffe0ff */
[----:B------:R-:W-:Y:S01]  /*4a80*/  IADD3 R194, P2, PT, R194, UR12, RZ ;  /* 0x0000000cc2c27c10 */ /* 0x000fe2000ff5e0ff */
[----:B------:R-:W-:Y:S01]  /*4a90*/  UIADD3 UR7, UPT, UPT, UR9, 0x6000, URZ ;  /* 0x0000600009077890 */ /* 0x000fe2000fffe0ff */
[----:B------:R-:W-:-:S02]  /*4aa0*/  LEA.HI R231, R231, R4, RZ, 0x6 ;  /* 0x00000004e7e77211 */ /* 0x000fc400078f30ff */
[----:B------:R-:W-:Y:S02]  /*4ab0*/  IADD3 R188, P3, PT, R188, UR12, RZ ;  /* 0x0000000cbcbc7c10 */ /* 0x000fe4000ff7e0ff */
[----:B------:R-:W-:Y:S02]  /*4ac0*/  IADD3 R190, P6, PT, R190, UR12, RZ ;  /* 0x0000000cbebe7c10 */ /* 0x000fe4000ffde0ff */
[----:B------:R-:W-:Y:S01]  /*4ad0*/  IADD3 R192, P5, PT, R192, UR12, RZ ;  /* 0x0000000cc0c07c10 */ /* 0x000fe2000ffbe0ff */
[----:B------:R-:W-:Y:S01]  /*4ae0*/  USHF.R.U32.HI UR6, URZ, 0x4, UR6 ;  /* 0x00000004ff067899 */ /* 0x000fe20008011606 */
[----:B------:R-:W-:Y:S01]  /*4af0*/  IADD3.X R195, PT, PT, R195, UR13, RZ, P2, !PT ;  /* 0x0000000dc3c37c10 */ /* 0x000fe200097fe4ff */
[----:B------:R-:W-:Y:S01]  /*4b00*/  USHF.R.U32.HI UR7, URZ, 0x4, UR7 ;  /* 0x00000004ff077899 */ /* 0x000fe20008011607 */
[----:B------:R-:W-:Y:S02]  /*4b10*/  ISETP.LT.OR P2, PT, R4, 0x40, P0 ;  /* 0x000000400400780c */ /* 0x000fe40000741670 */
[----:B--2---:R-:W-:-:S02]  /*4b20*/  SHF.R.S32.HI R16, RZ, 0x6, R231 ;  /* 0x00000006ff107819 */ /* 0x004fc400000114e7 */
[----:B------:R-:W-:Y:S02]  /*4b30*/  IADD3.X R189, PT, PT, R189, UR13, RZ, P3, !PT ;  /* 0x0000000dbdbd7c10 */ /* 0x000fe40009ffe4ff */
[----:B------:R-:W-:Y:S02]  /*4b40*/  IADD3.X R191, PT, PT, R191, UR13, RZ, P6, !PT ;  /* 0x0000000dbfbf7c10 */ /* 0x000fe4000b7fe4ff */
[----:B------:R-:W-:Y:S01]  /*4b50*/  IADD3.X R193, PT, PT, R193, UR13, RZ, P5, !PT ;  /* 0x0000000dc1c17c10 */ /* 0x000fe2000affe4ff */
[----:B------:R-:W-:Y:S01]  /*4b60*/  USGXT.U32 UR14, UR7, 0xe ;  /* 0x0000000e070e789a */ /* 0x000fe20008000000 */
[----:B------:R-:W-:Y:S02]  /*4b70*/  IADD3 R196, P4, PT, R196, UR12, RZ ;  /* 0x0000000cc4c47c10 */ /* 0x000fe4000ff9e0ff */
[----:B------:R-:W-:Y:S02]  /*4b80*/  IADD3 R198, P3, PT, R198, UR12, RZ ;  /* 0x0000000cc6c67c10 */ /* 0x000fe4000ff7e0ff */
[----:B------:R-:W-:-:S02]  /*4b90*/  IADD3 R200, P6, PT, R200, UR12, RZ ;  /* 0x0000000cc8c87c10 */ /* 0x000fc4000ffde0ff */
[----:B------:R-:W-:Y:S01]  /*4ba0*/  IADD3 R202, P5, PT, R202, UR12, RZ ;  /* 0x0000000ccaca7c10 */ /* 0x000fe2000ffbe0ff */
[----:B------:R-:W-:Y:S01]  /*4bb0*/  USGXT.U32 UR12, UR6, 0xe ;  /* 0x0000000e060c789a */ /* 0x000fe20008000000 */
[----:B------:R-:W-:Y:S01]  /*4bc0*/  VIMNMX R16, PT, PT, R16, 0x1, !PT ;  /* 0x0000000110107848 */ /* 0x000fe20007fe0100 */
[----:B------:R-:W-:Y:S02]  /*4bd0*/  UIADD3 UR22, UP2, UPT, UR14, 0x2, URZ ;  /* 0x000000020e167890 */ /* 0x000fe4000ff5e0ff */
[----:B------:R-:W-:Y:S01]  /*4be0*/  UIADD3 UR24, UP1, UPT, UR12, 0x80, URZ ;  /* 0x000000800c187890 */ /* 0x000fe2000ff3e0ff */
[----:B------:R-:W-:Y:S01]  /*4bf0*/  UMOV UR4, URZ ;  /* 0x000000ff00047c82 */ /* 0x000fe20008000000 */
[----:B------:R-:W-:Y:S01]  /*4c00*/  UMOV UR5, URZ ;  /* 0x000000ff00057c82 */ /* 0x000fe20008000000 */
[----:B------:R-:W-:Y:S01]  /*4c10*/  VIADD R16, R16, 0xffffffff ;  /* 0xffffffff10107836 */ /* 0x000fe20000000000 */
[----:B------:R-:W-:Y:S01]  /*4c20*/  IADD3.X R197, PT, PT, R197, UR13, RZ, P4, !PT ;  /* 0x0000000dc5c57c10 */ /* 0x000fe2000a7fe4ff */
[----:B------:R-:W-:Y:S01]  /*4c30*/  UIADD3.X UR25, UPT, UPT, UR4, 0x40004040, URZ, UP1, !UPT ;  /* 0x4000404004197890 */ /* 0x000fe20008ffe4ff */
[----:B------:R-:W-:Y:S01]  /*4c40*/  IADD3.X R199, PT, PT, R199, UR13, RZ, P3, !PT ;  /* 0x0000000dc7c77c10 */ /* 0x000fe20009ffe4ff */
[----:B------:R-:W-:Y:S01]  /*4c50*/  UIADD3.X UR23, UPT, UPT, UR5, 0x40004040, URZ, UP2, !UPT ;  /* 0x4000404005177890 */ /* 0x000fe200097fe4ff */
[----:B------:R-:W-:Y:S01]  /*4c60*/  IADD3.X R201, PT, PT, R201, UR13, RZ, P6, !PT ;  /* 0x0000000dc9c97c10 */ /* 0x000fe2000b7fe4ff */
[----:B------:R-:W-:Y:S01]  /*4c70*/  UMOV UR6, URZ ;  /* 0x000000ff00067c82 */ /* 0x000fe20008000000 */
[----:B------:R-:W-:Y:S01]  /*4c80*/  IADD3.X R203, PT, PT, R203, UR13, RZ, P5, !PT ;  /* 0x0000000dcbcb7c10 */ /* 0x000fe2000affe4ff */
[----:B------:R-:W-:Y:S01]  /*4c90*/  IMAD.SHL.U32 R75, R75, 0x40, RZ ;  /* 0x000000404b4b7824 */ /* 0x000fe200078e00ff */
[----:B-1----:R-:W-:Y:S01]  /*4ca0*/  BAR.SYNC.DEFER_BLOCKING 0x0 ;  /* 0x0000000000007b1d */ /* 0x002fe20000010000 */
[----:B------:R-:W-:Y:S01]  /*4cb0*/  IMAD.SHL.U32 R231, R74, 0x40, RZ ;  /* 0x000000404ae77824 */ /* 0x000fe200078e00ff */
[----:B------:R-:W-:-:S04]  /*4cc0*/  ISETP.NE.U32.AND P3, PT, R16, RZ, PT ;  /* 0x000000ff1000720c */ /* 0x000fc80003f65070 */
[----:B---3--:R-:W-:Y:S09]  /*4cd0*/  @P2 BRA `(.L_x_6) ;  /* 0x0000000000842947 */ /* 0x008ff20003800000 */
[----:B------:R-:W-:Y:S02]  /*4ce0*/  UIADD3 UR4, UPT, UPT, UR9, 0x2000, URZ ;  /* 0x0000200009047890 */ /* 0x000fe4000fffe0ff */
[----:B------:R-:W-:Y:S02]  /*4cf0*/  USHF.R.U32.HI UR16, URZ, 0x4, UR9 ;  /* 0x00000004ff107899 */ /* 0x000fe40008011609 */
[----:B------:R-:W-:Y:S02]  /*4d00*/  USHF.R.U32.HI UR4, URZ, 0x4, UR4 ;  /* 0x00000004ff047899 */ /* 0x000fe40008011604 */
[----:B------:R-:W-:Y:S02]  /*4d10*/  USGXT.U32 UR16, UR16, 0xe ;  /* 0x0000000e1010789a */ /* 0x000fe40008000000 */
[----:B------:R-:W-:Y:S02]  /*4d20*/  USGXT.U32 UR18, UR4, 0xe ;  /* 0x0000000e0412789a */ /* 0x000fe40008000000 */
[----:B------:R-:W-:-:S02]  /*4d30*/  UIADD3 UR34, UP1, UPT, UR16, 0x80, URZ ;  /* 0x0000008010227890 */ /* 0x000fc4000ff3e0ff */
[----:B------:R-:W-:Y:S01]  /*4d40*/  UIADD3 UR36, UP2, UPT, UR18, 0x2, URZ ;  /* 0x0000000212247890 */ /* 0x000fe2000ff5e0ff */
[----:B------:R-:W-:Y:S01]  /*4d50*/  UMOV UR4, URZ ;  /* 0x000000ff00047c82 */ /* 0x000fe20008000000 */
[----:B------:R-:W-:Y:S01]  /*4d60*/  UMOV UR38, 0x0 ;  /* 0x0000000000267882 */ /* 0x000fe20000000000 */
[----:B------:R-:W-:Y:S02]  /*4d70*/  UIADD3.X UR35, UPT, UPT, UR4, 0x40004040, URZ, UP1, !UPT ;  /* 0x4000404004237890 */ /* 0x000fe40008ffe4ff */
[----:B------:R-:W-:Y:S02]  /*4d80*/  UIADD3.X UR37, UPT, UPT, UR4, 0x40004040, URZ, UP2, !UPT ;  /* 0x4000404004257890 */ /* 0x000fe400097fe4ff */
[----:B------:R-:W-:Y:S02]  /*4d90*/  UIADD3.64 UR26, UPT, UPT, UR34, 0x80, URZ ;  /* 0x00000080221a7897 */ /* 0x000fe4000fffe0ff */
[----:B------:R-:W-:Y:S02]  /*4da0*/  UIADD3.64 UR28, UPT, UPT, UR36, 0x2, URZ ;  /* 0x00000002241c7897 */ /* 0x000fe4000fffe0ff */
[----:B------:R-:W-:-:S02]  /*4db0*/  UIADD3.64 UR30, UPT, UPT, UR34, 0x100, URZ ;  /* 0x00000100221e7897 */ /* 0x000fc4000fffe0ff */
[----:B------:R-:W-:Y:S01]  /*4dc0*/  UIADD3.64 UR32, UPT, UPT, UR36, 0x4, URZ ;  /* 0x0000000424207897 */ /* 0x000fe2000fffe0ff */
[----:B------:R-:W-:Y:S01]  /*4dd0*/  UMOV UR39, 0x4108010 ;  /* 0x0410801000277882 */ /* 0x000fe20000000000 */
[----:B------:R-:W-:Y:S01]  /*4de0*/  UMOV UR17, 0x40004040 ;  /* 0x4000404000117882 */ /* 0x000fe20000000000 */
[----:B------:R-:W-:Y:S01]  /*4df0*/  UMOV UR19, 0x40004040 ;  /* 0x4000404000137882 */ /* 0x000fe20000000000 */
[----:B------:R-:W-:Y:S01]  /*4e00*/  UMOV UR40, 0x0 ;  /* 0x0000000000287882 */ /* 0x000fe20000000000 */
[----:B------:R-:W-:Y:S01]  /*4e10*/  UMOV UR41, 0x4108010 ;  /* 0x0410801000297882 */ /* 0x000fe20000000000 */
[----:B------:R-:W-:Y:S01]  /*4e20*/  UMOV UR42, 0x0 ;  /* 0x00000000002a7882 */ /* 0x000fe20000000000 */
[----:B------:R-:W-:Y:S01]  /*4e30*/  UMOV UR43, 0x4108010 ;  /* 0x04108010002b7882 */ /* 0x000fe20000000000 */
[----:B------:R-:W-:Y:S01]  /*4e40*/  UMOV UR4, UR11 ;  /* 0x0000000b00047c82 */ /* 0x000fe20008000000 */
[----:B------:R-:W-:Y:S01]  /*4e50*/  UMOV UR5, URZ ;  /* 0x000000ff00057c82 */ /* 0x000fe20008000000 */
[----:B------:R0:W-:Y:S01]  /*4e60*/  UTCHMMA gdesc[UR16], gdesc[UR18], tmem[UR8], tmem[UR38], idesc[UR39], !UPT ;  /* 0x00ff2612100075ea */ /* 0x0001e2000f800008 */
[----:B------:R-:W-:Y:S01]  /*4e70*/  UMOV UR44, 0x0 ;  /* 0x00000000002c7882 */ /* 0x000fe20000000000 */
[----:B------:R-:W-:Y:S01]  /*4e80*/  UMOV UR45, 0x4108010 ;  /* 0x04108010002d7882 */ /* 0x000fe20000000000 */
[----:B------:R0:W-:Y:S01]  /*4e90*/  UTCHMMA gdesc[UR34], gdesc[UR36], tmem[UR8], tmem[UR40], idesc[UR41], UPT ;  /* 0x00ff2824220075ea */ /* 0x0001e2000b800008 */
[----:B------:R-:W-:Y:S01]  /*4ea0*/  UMOV UR4, UR4 ;  /* 0x0000000400047c82 */ /* 0x000fe20008000000 */
[----:B------:R0:W-:Y:S01]  /*4eb0*/  UTCHMMA gdesc[UR26], gdesc[UR28], tmem[UR8], tmem[UR42], idesc[UR43], UPT ;  /* 0x00ff2a1c1a0075ea */ /* 0x0001e2000b800008 */
[----:B------:R0:W-:Y:S01]  /*4ec0*/  UTCHMMA gdesc[UR30], gdesc[UR32], tmem[UR8], tmem[UR44], idesc[UR45], UPT ;  /* 0x00ff2c201e0075ea */ /* 0x0001e2000b800008 */
[----:B------:R0:W-:Y:S01]  /*4ed0*/  UTCBAR [UR4], URZ ;  /* 0x000000ff040073e9 */ /* 0x0001e200080000ff */
[----:B------:R-:W-:Y:S01]  /*4ee0*/  NOP ;  /* 0x0000000000007918 */ /* 0x000fe20000000000 */
.L_x_6:
[----:B------:R-:W-:Y:S05]  /*4ef0*/  @!P3 BRA `(.L_x_7) ;  /* 0x00000014004cb947 */ /* 0x000fea0003800000 */
[----:B------:R-:W-:Y:S01]  /*4f00*/  VIADD R14, R14, 0xffffffc0 ;  /* 0xffffffc00e0e7836 */ /* 0x000fe20000000000 */
[----:B0-----:R-:W-:Y:S02]  /*4f10*/  UIADD3.64 UR18, UPT, UPT, UR24, 0x80, URZ ;  /* 0x0000008018127897 */ /* 0x001fe4000fffe0ff */
[----:B------:R-:W-:Y:S02]  /*4f20*/  UIADD3.64 UR26, UPT, UPT, UR22, 0x2, URZ ;  /* 0x00000002161a7897 */ /* 0x000fe4000fffe0ff */
[----:B------:R-:W-:Y:S01]  /*4f30*/  R2UR UR32, R14 ;  /* 0x000000000e2072ca */ /* 0x000fe200000e0000 */
[----:B------:R-:W-:Y:S01]  /*4f40*/  IMAD.MOV.U32 R14, RZ, RZ, R16 ;  /* 0x000000ffff0e7224 */ /* 0x000fe200078e0010 */
[----:B------:R-:W-:Y:S02]  /*4f50*/  UIADD3.64 UR28, UPT, UPT, UR24, 0x100, URZ ;  /* 0x00000100181c7897 */ /* 0x000fe4000fffe0ff */
[----:B------:R-:W-:Y:S01]  /*4f60*/  UIADD3.64 UR30, UPT, UPT, UR22, 0x4, URZ ;  /* 0x00000004161e7897 */ /* 0x000fe2000fffe0ff */
[----:B------:R-:W-:Y:S01]  /*4f70*/  UMOV UR5, 0x1 ;  /* 0x0000000100057882 */ /* 0x000fe20000000000 */
[----:B------:R-:W-:-:S10]  /*4f80*/  UMOV UR4, URZ ;  /* 0x000000ff00047c82 */ /* 0x000fd40008000000 */
.L_x_10:
[----:B------:R-:W-:Y:S01]  /*4f90*/  USHF.L.U32 UR6, UR6, 0x1f, URZ ;  /* 0x0000001f06067899 */ /* 0x000fe200080006ff */
[----:B------:R-:W-:-:S04]  /*4fa0*/  IMAD.WIDE R182, R231, 0x2, R182 ;  /* 0x00000002e7b67825 */ /* 0x000fc800078e02b6 */
[----:B------:R-:W-:-:S04]  /*4fb0*/  IMAD.WIDE R180, R231, 0x2, R180 ;  /* 0x00000002e7b47825 */ /* 0x000fc800078e02b4 */
[----:B0-----:R-:W-:-:S04]  /*4fc0*/  IMAD.U32 R16, RZ, RZ, UR6 ;  /* 0x00000006ff107e24 */ /* 0x001fc8000f8e00ff */
[----:B------:R-:W0:Y:S02]  /*4fd0*/  SYNCS.PHASECHK.TRANS64.TRYWAIT P2, [UR11], R16 ;  /* 0x00000010ff0075a7 */ /* 0x000e24000804110b */
[----:B0-----:R-:W-:Y:S05]  /*4fe0*/  @!P2 BRA `(.L_x_8) ;  /* 0x000000240060a947 */ /* 0x001fea0003800000 */
.L_x_16:
[----:B------:R-:W-:Y:S01]  /*4ff0*/  ISETP.GE.AND P4, PT, R5, UR32, PT ;  /* 0x0000002005007c0c */ /* 0x000fe2000bf86270 */
[----:B------:R-:W-:Y:S01]  /*5000*/  IMAD.WIDE R76, R231, 0x2, R76 ;  /* 0x00000002e74c7825 */ /* 0x000fe200078e024c */
[----:B------:R-:W-:Y:S02]  /*5010*/  ISETP.GE.AND P5, PT, R229, UR32, PT ;  /* 0x00000020e5007c0c */ /* 0x000fe4000bfa6270 */
[----:B------:R-:W-:Y:S01]  /*5020*/  ISETP.GE.AND P6, PT, R17, UR32, PT ;  /* 0x0000002011007c0c */ /* 0x000fe2000bfc6270 */
[C---:B------:R-:W-:Y:S01]  /*5030*/  IMAD.WIDE R188, R231.reuse, 0x2, R188 ;  /* 0x00000002e7bc7825 */ /* 0x040fe200078e02bc */
[----:B------:R-:W-:Y:S02]  /*5040*/  PRMT R24, RZ, 0x7610, R24 ;  /* 0x00007610ff187816 */ /* 0x000fe40000000018 */
[----:B------:R-:W-:Y:S01]  /*5050*/  PRMT R30, RZ, 0x7610, R30 ;  /* 0x00007610ff1e7816 */ /* 0x000fe2000000001e */
[----:B------:R-:W-:Y:S01]  /*5060*/  IMAD.WIDE R78, R231, 0x2, R78 ;  /* 0x00000002e74e7825 */ /* 0x000fe200078e024e */
[----:B------:R-:W-:-:S02]  /*5070*/  PRMT R26, RZ, 0x7610, R26 ;  /* 0x00007610ff1a7816 */ /* 0x000fc4000000001a */
[----:B------:R-:W-:Y:S01]  /*5080*/  ISETP.GE.AND P3, PT, R227, UR32, PT ;  /* 0x00000020e3007c0c */ /* 0x000fe2000bf66270 */
[----:B------:R-:W2:Y:S01]  /*5090*/  @!P4 LDG.E.U16 R24, desc[UR20][R76.64] ;  /* 0x000000144c18c981 */ /* 0x000ea2000c1e1500 */
[----:B------:R-:W-:Y:S01]  /*50a0*/  ISETP.GE.AND P2, PT, R225, UR32, PT ;  /* 0x00000020e1007c0c */ /* 0x000fe2000bf46270 */
[----:B------:R-:W-:Y:S01]  /*50b0*/  IMAD.WIDE R190, R231, 0x2, R190 ;  /* 0x00000002e7be7825 */ /* 0x000fe200078e02be */
[----:B------:R-:W-:Y:S01]  /*50c0*/  ISETP.GE.AND P4, PT, R213, UR32, PT ;  /* 0x00000020d5007c0c */ /* 0x000fe2000bf86270 */
[----:B------:R-:W3:Y:S01]  /*50d0*/  @!P5 LDG.E.U16 R30, desc[UR20][R188.64] ;  /* 0x00000014bc1ed981 */ /* 0x000ee2000c1e1500 */
[----:B------:R-:W-:Y:S01]  /*50e0*/  ISETP.GE.AND P5, PT, R9, UR32, PT ;  /* 0x0000002009007c0c */ /* 0x000fe2000bfa6270 */
[----:B------:R-:W-:Y:S02]  /*50f0*/  IMAD.WIDE R198, R231, 0x2, R198 ;  /* 0x00000002e7c67825 */ /* 0x000fe400078e02c6 */
[----:B------:R-:W4:Y:S01]  /*5100*/  @!P6 LDG.E.U16 R26, desc[UR20][R78.64] ;  /* 0x000000144e1ae981 */ /* 0x000f22000c1e1500 */
[----:B------:R-:W-:Y:S01]  /*5110*/  ISETP.GE.AND P6, PT, R11, UR32, PT ;  /* 0x000000200b007c0c */ /* 0x000fe2000bfc6270 */
[----:B------:R-:W-:Y:S01]  /*5120*/  IMAD.WIDE R196, R231, 0x2, R196 ;  /* 0x00000002e7c47825 */ /* 0x000fe200078e02c4 */
[----:B------:R-:W-:-:S02]  /*5130*/  PRMT R32, RZ, 0x7610, R32 ;  /* 0x00007610ff207816 */ /* 0x000fc40000000020 */
[----:B------:R-:W-:Y:S01]  /*5140*/  PRMT R68, RZ, 0x7610, R68 ;  /* 0x00007610ff447816 */ /* 0x000fe20000000044 */
[C---:B------:R-:W-:Y:S01]  /*5150*/  IMAD.WIDE R150, R231.reuse, 0x2, R150 ;  /* 0x00000002e7967825 */ /* 0x040fe200078e0296 */
[----:B------:R-:W-:Y:S02]  /*5160*/  PRMT R70, RZ, 0x7610, R70 ;  /* 0x00007610ff467816 */ /* 0x000fe40000000046 */
[----:B------:R-:W-:Y:S01]  /*5170*/  PRMT R74, RZ, 0x7610, R74 ;  /* 0x00007610ff4a7816 */ /* 0x000fe2000000004a */
[----:B------:R-:W-:Y:S01]  /*5180*/  IMAD.WIDE R148, R231, 0x2, R148 ;  /* 0x00000002e7947825 */ /* 0x000fe200078e0294 */
[----:B------:R-:W-:Y:S01]  /*5190*/  PRMT R72, RZ, 0x7610, R72 ;  /* 0x00007610ff487816 */ /* 0x000fe20000000048 */
[----:B------:R-:W5:Y:S01]  /*51a0*/  @!P3 LDG.E.U16 R32, desc[UR20][R190.64] ;  /* 0x00000014be20b981 */ /* 0x000f62000c1e1500 */
[----:B------:R-:W-:Y:S01]  /*51b0*/  ISETP.GE.AND P3, PT, R223, UR32, PT ;  /* 0x00000020df007c0c */ /* 0x000fe2000bf66270 */
[----:B------:R-:W-:Y:S02]  /*51c0*/  IMAD.WIDE R156, R231, 0x2, R156 ;  /* 0x00000002e79c7825 */ /* 0x000fe400078e029c */
[----:B------:R-:W4:Y:S01]  /*51d0*/  @!P2 LDG.E.U16 R68, desc[UR20][R196.64] ;  /* 0x00000014c444a981 */ /* 0x000f22000c1e1500 */
[----:B------:R-:W-:Y:S01]  /*51e0*/  ISETP.GE.AND P2, PT, R215, UR32, PT ;  /* 0x00000020d7007c0c */ /* 0x000fe2000bf46270 */
[----:B------:R-:W-:-:S02]  /*51f0*/  IMAD.WIDE R164, R231, 0x2, R164 ;  /* 0x00000002e7a47825 */ /* 0x000fc400078e02a4 */
[----:B------:R-:W5:Y:S01]  /*5200*/  @!P4 LDG.E.U16 R70, desc[UR20][R198.64] ;  /* 0x00000014c646c981 */ /* 0x000f62000c1e1500 */
[----:B------:R-:W-:Y:S01]  /*5210*/  ISETP.GE.AND P4, PT, R221, UR32, PT ;  /* 0x00000020dd007c0c */ /* 0x000fe2000bf86270 */
[----:B------:R-:W-:Y:S02]  /*5220*/  IMAD.WIDE R158, R231, 0x2, R158 ;  /* 0x00000002e79e7825 */ /* 0x000fe400078e029e */
[----:B------:R-:W5:Y:S01]  /*5230*/  @!P5 LDG.E.U16 R74, desc[UR20][R150.64] ;  /* 0x00000014964ad981 */ /* 0x000f62000c1e1500 */
[----:B------:R-:W-:Y:S01]  /*5240*/  ISETP.GE.AND P5, PT, R219, UR32, PT ;  /* 0x00000020db007c0c */ /* 0x000fe2000bfa6270 */
[----:B------:R-:W-:Y:S02]  /*5250*/  IMAD.WIDE R172, R231, 0x2, R172 ;  /* 0x00000002e7ac7825 */ /* 0x000fe400078e02ac */
[----:B------:R-:W5:Y:S01]  /*5260*/  @!P6 LDG.E.U16 R72, desc[UR20][R148.64] ;  /* 0x000000149448e981 */ /* 0x000f62000c1e1500 */
[----:B------:R-:W-:Y:S01]  /*5270*/  ISETP.GE.AND P6, PT, R211, UR32, PT ;  /* 0x00000020d3007c0c */ /* 0x000fe2000bfc6270 */
[----:B------:R-:W-:Y:S01]  /*5280*/  IMAD.WIDE R166, R231, 0x2, R166 ;  /* 0x00000002e7a67825 */ /* 0x000fe200078e02a6 */
[----:B------:R-:W-:-:S02]  /*5290*/  PRMT R204, RZ, 0x7610, R204 ;  /* 0x00007610ffcc7816 */ /* 0x000fc400000000cc */
[----:B------:R-:W-:Y:S02]  /*52a0*/  PRMT R206, RZ, 0x7610, R206 ;  /* 0x00007610ffce7816 */ /* 0x000fe400000000ce */
[----:B------:R-:W-:Y:S02]  /*52b0*/  PRMT R208, RZ, 0x7610, R208 ;  /* 0x00007610ffd07816 */ /* 0x000fe400000000d0 */
[----:B------:R-:W-:Y:S01]  /*52c0*/  PRMT R212, RZ, 0x7610, R212 ;  /* 0x00007610ffd47816 */ /* 0x000fe200000000d4 */
[----:B------:R-:W5:Y:S01]  /*52d0*/  @!P3 LDG.E.U16 R204, desc[UR20][R156.64] ;  /* 0x000000149cccb981 */ /* 0x000f62000c1e1500 */
[----:B------:R-:W-:Y:S02]  /*52e0*/  PRMT R210, RZ, 0x7610, R210 ;  /* 0x00007610ffd27816 */ /* 0x000fe400000000d2 */
[----:B------:R-:W-:Y:S01]  /*52f0*/  ISETP.GE.AND P3, PT, R217, UR32, PT ;  /* 0x00000020d9007c0c */ /* 0x000fe2000bf66270 */
[----:B------:R-:W5:Y:S01]  /*5300*/  @!P2 LDG.E.U16 R206, desc[UR20][R158.64] ;  /* 0x000000149ecea981 */ /* 0x000f62000c1e1500 */
[----:B------:R-:W-:-:S03]  /*5310*/  ISETP.GE.AND P2, PT, R209, UR32, PT ;  /* 0x00000020d1007c0c */ /* 0x000fc6000bf46270 */
[----:B------:R-:W5:Y:S01]  /*5320*/  @!P4 LDG.E.U16 R208, desc[UR20][R164.64] ;  /* 0x00000014a4d0c981 */ /* 0x000f62000c1e1500 */
[----:B------:R-:W-:-:S03]  /*5330*/  ISETP.GE.AND P4, PT, R207, UR32, PT ;  /* 0x00000020cf007c0c */ /* 0x000fc6000bf86270 */
[----:B------:R-:W5:Y:S01]  /*5340*/  @!P5 LDG.E.U16 R212, desc[UR20][R172.64] ;  /* 0x00000014acd4d981 */ /* 0x000f62000c1e1500 */
[----:B------:R-:W-:-:S03]  /*5350*/  ISETP.GE.AND P5, PT, R205, UR32, PT ;  /* 0x00000020cd007c0c */ /* 0x000fc6000bfa6270 */
[----:B------:R-:W5:Y:S01]  /*5360*/  @!P6 LDG.E.U16 R210, desc[UR20][R166.64] ;  /* 0x00000014a6d2e981 */ /* 0x000f62000c1e1500 */
[----:B------:R-:W-:Y:S02]  /*5370*/  ISETP.GE.AND P6, PT, R15, UR32, PT ;  /* 0x000000200f007c0c */ /* 0x000fe4000bfc6270 */
[----:B------:R-:W-:Y:S01]  /*5380*/  PRMT R216, RZ, 0x7610, R216 ;  /* 0x00007610ffd87816 */ /* 0x000fe200000000d8 */
[C---:B------:R-:W-:Y:S01]  /*5390*/  IMAD.WIDE R174, R231.reuse, 0x2, R174 ;  /* 0x00000002e7ae7825 */ /* 0x040fe200078e02ae */
[----:B------:R-:W-:Y:S02]  /*53a0*/  PRMT R214, RZ, 0x7610, R214 ;  /* 0x00007610ffd67816 */ /* 0x000fe400000000d6 */
[----:B------:R-:W-:Y:S01]  /*53b0*/  PRMT R218, RZ, 0x7610, R218 ;  /* 0x00007610ffda7816 */ /* 0x000fe200000000da */
[C---:B------:R-:W-:Y:S01]  /*53c0*/  IMAD.WIDE R192, R231.reuse, 0x2, R192 ;  /* 0x00000002e7c07825 */ /* 0x040fe200078e02c0 */
[----:B------:R-:W-:Y:S01]  /*53d0*/  PRMT R34, RZ, 0x7610, R34 ;  /* 0x00007610ff227816 */ /* 0x000fe20000000022 */
[----:B------:R-:W5:Y:S01]  /*53e0*/  @!P3 LDG.E.U16 R216, desc[UR20][R180.64] ;  /* 0x00000014b4d8b981 */ /* 0x000f62000c1e1500 */
[----:B------:R-:W-:Y:S01]  /*53f0*/  PRMT R28, RZ, 0x7610, R28 ;  /* 0x00007610ff1c7816 */ /* 0x000fe2000000001c */
[----:B------:R-:W-:-:S02]  /*5400*/  IMAD.WIDE R80, R231, 0x2, R80 ;  /* 0x00000002e7507825 */ /* 0x000fc400078e0250 */
[----:B------:R-:W5:Y:S04]  /*5410*/  @!P2 LDG.E.U16 R214, desc[UR20][R174.64] ;  /* 0x00000014aed6a981 */ /* 0x000f68000c1e1500 */
[----:B------:R-:W5:Y:S04]  /*5420*/  @!P4 LDG.E.U16 R218, desc[UR20][R182.64] ;  /* 0x00000014b6dac981 */ /* 0x000f68000c1e1500 */
[----:B------:R-:W5:Y:S04]  /*5430*/  @!P5 LDG.E.U16 R34, desc[UR20][R192.64] ;  /* 0x00000014c022d981 */ /* 0x000f68000c1e1500 */
[----:B------:R-:W5:Y:S01]  /*5440*/  @!P6 LDG.E.U16 R28, desc[UR20][R80.64] ;  /* 0x00000014501ce981 */ /* 0x000f62000c1e1500 */
[----:B------:R-:W-:Y:S01]  /*5450*/  ISETP.GE.AND P4, PT, R13, UR32, PT ;  /* 0x000000200d007c0c */ /* 0x000fe2000bf86270 */
[----:B------:R-:W-:Y:S01]  /*5460*/  IMAD.WIDE R82, R231, 0x2, R82 ;  /* 0x00000002e7527825 */ /* 0x000fe200078e0252 */
[----:B------:R-:W-:-:S02]  /*5470*/  PRMT R245, RZ, 0x7610, R245 ;  /* 0x00007610fff57816 */ /* 0x000fc400000000f5 */
[----:B------:R-:W-:Y:S02]  /*5480*/  ISETP.GE.AND P3, PT, R73, UR32, PT ;  /* 0x0000002049007c0c */ /* 0x000fe4000bf66270 */
[----:B------:R-:W-:Y:S02]  /*5490*/  ISETP.GE.AND P2, PT, R31, UR32, PT ;  /* 0x000000201f007c0c */ /* 0x000fe4000bf46270 */
[----:B------:R-:W-:-:S05]  /*54a0*/  ISETP.GE.AND P5, PT, R7, UR32, PT ;  /* 0x0000002007007c0c */ /* 0x000fca000bfa6270 */
[----:B------:R-:W5:Y:S01]  /*54b0*/  @!P4 LDG.E.U16 R245, desc[UR20][R82.64] ;  /* 0x0000001452f5c981 */ /* 0x000f62000c1e1500 */
[----:B------:R-:W-:Y:S01]  /*54c0*/  ISETP.GE.AND P4, PT, R29, UR32, PT ;  /* 0x000000201d007c0c */ /* 0x000fe2000bf86270 */
[C---:B------:R-:W-:Y:S01]  /*54d0*/  IMAD.WIDE R154, R231.reuse, 0x2, R154 ;  /* 0x00000002e79a7825 */ /* 0x040fe200078e029a */
[----:B------:R-:W-:Y:S02]  /*54e0*/  PRMT R233, RZ, 0x7610, R233 ;  /* 0x00007610ffe97816 */ /* 0x000fe400000000e9 */
[----:B------:R-:W-:Y:S01]  /*54f0*/  PRMT R249, RZ, 0x7610, R249 ;  /* 0x00007610fff97816 */ /* 0x000fe200000000f9 */
[C---:B------:R-:W-:Y:S01]  /*5500*/  IMAD.WIDE R200, R231.reuse, 0x2, R200 ;  /* 0x00000002e7c87825 */ /* 0x040fe200078e02c8 */
[----:B------:R-:W-:Y:S02]  /*5510*/  PRMT R235, RZ, 0x7610, R235 ;  /* 0x00007610ffeb7816 */ /* 0x000fe400000000eb */
[----:B------:R-:W-:Y:S01]  /*5520*/  PRMT R251, RZ, 0x7610, R251 ;  /* 0x00007610fffb7816 */ /* 0x000fe200000000fb */
[C---:B------:R-:W-:Y:S01]  /*5530*/  IMAD.WIDE R152, R231.reuse, 0x2, R152 ;  /* 0x00000002e7987825 */ /* 0x040fe200078e0298 */
[----:B------:R-:W5:Y:S03]  /*5540*/  @!P3 LDG.E.U16 R233, desc[UR20][R200.64] ;  /* 0x00000014c8e9b981 */ /* 0x000f66000c1e1500 */
[----:B------:R-:W-:Y:S01]  /*5550*/  IMAD.WIDE R202, R231, 0x2, R202 ;  /* 0x00000002e7ca7825 */ /* 0x000fe200078e02ca */
[----:B------:R-:W5:Y:S01]  /*5560*/  @!P5 LDG.E.U16 R235, desc[UR20][R152.64] ;  /* 0x0000001498ebd981 */ /* 0x000f62000c1e1500 */
[----:B------:R-:W-:-:S02]  /*5570*/  ISETP.GE.AND P3, PT, R71, UR32, PT ;  /* 0x0000002047007c0c */ /* 0x000fc4000bf66270 */
[----:B------:R-:W-:Y:S01]  /*5580*/  ISETP.GE.AND P5, PT, R69, UR32, PT ;  /* 0x0000002045007c0c */ /* 0x000fe2000bfa6270 */
[----:B------:R-:W5:Y:S01]  /*5590*/  @!P2 LDG.E.U16 R249, desc[UR20][R202.64] ;  /* 0x00000014caf9a981 */ /* 0x000f62000c1e1500 */
[----:B------:R-:W-:-:S03]  /*55a0*/  ISETP.GE.AND P2, PT, R27, UR32, PT ;  /* 0x000000201b007c0c */ /* 0x000fc6000bf46270 */
        /* <DEDUP_REMOVED lines=15> */
[----:B------:R-:W-:Y:S02]  /*56a0*/  ISETP.GE.AND P2, PT, R23, UR32, PT ;  /* 0x0000002017007c0c */ /* 0x000fe4000bf46270 */
[----:B------:R-:W-:Y:S01]  /*56b0*/  ISETP.GE.AND P5, PT, R35, UR32, PT ;  /* 0x0000002023007c0c */ /* 0x000fe2000bfa6270 */
[----:B------:R-:W5:Y:S01]  /*56c0*/  @!P4 LDG.E.U16 R18, desc[UR20][R170.64] ;  /* 0x00000014aa12c981 */ /* 0x000f62000c1e1500 */
[----:B------:R-:W-:Y:S01]  /*56d0*/  ISETP.GE.AND P4, PT, R21, UR32, PT ;  /* 0x0000002015007c0c */ /* 0x000fe2000bf86270 */
[C---:B------:R-:W-:Y:S01]  /*56e0*/  IMAD.WIDE R194, R231.reuse, 0x2, R194 ;  /* 0x00000002e7c27825 */ /* 0x040fe200078e02c2 */
[----:B------:R-:W-:Y:S02]  /*56f0*/  PRMT R247, RZ, 0x7610, R247 ;  /* 0x00007610fff77816 */ /* 0x000fe400000000f7 */
[----:B------:R-:W-:Y:S01]  /*5700*/  PRMT R241, RZ, 0x7610, R241 ;  /* 0x00007610fff17816 */ /* 0x000fe200000000f1 */
[----:B------:R-:W-:Y:S01]  /*5710*/  IMAD.WIDE R186, R231, 0x2, R186 ;  /* 0x00000002e7ba7825 */ /* 0x000fe200078e02ba */
[----:B------:R-:W-:-:S02]  /*5720*/  PRMT R20, RZ, 0x7610, R20 ;  /* 0x00007610ff147816 */ /* 0x000fc40000000014 */
[----:B------:R-:W-:Y:S01]  /*5730*/  PRMT R243, RZ, 0x7610, R243 ;  /* 0x00007610fff37816 */ /* 0x000fe200000000f3 */
[C---:B------:R-:W-:Y:S01]  /*5740*/  IMAD.WIDE R184, R231.reuse, 0x2, R184 ;  /* 0x00000002e7b87825 */ /* 0x040fe200078e02b8 */
[----:B------:R-:W-:Y:S01]  /*5750*/  PRMT R22, RZ, 0x7610, R22 ;  /* 0x00007610ff167816 */ /* 0x000fe20000000016 */
[----:B------:R-:W5:Y:S02]  /*5760*/  @!P6 LDG.E.U16 R247, desc[UR20][R194.64] ;  /* 0x00000014c2f7e981 */ /* 0x000f64000c1e1500 */
[C---:B------:R-:W-:Y:S02]  /*5770*/  IMAD.WIDE R178, R231.reuse, 0x2, R178 ;  /* 0x00000002e7b27825 */ /* 0x040fe400078e02b2 */
[----:B------:R-:W5:Y:S02]  /*5780*/  @!P5 LDG.E.U16 R243, desc[UR20][R184.64] ;  /* 0x00000014b8f3d981 */ /* 0x000f64000c1e1500 */
[----:B------:R-:W-:Y:S02]  /*5790*/  IMAD.WIDE R176, R231, 0x2, R176 ;  /* 0x00000002e7b07825 */ /* 0x000fe400078e02b0 */
[----:B------:R-:W5:Y:S04]  /*57a0*/  @!P2 LDG.E.U16 R20, desc[UR20][R178.64] ;  /* 0x00000014b214a981 */ /* 0x000f68000c1e1500 */
[----:B------:R-:W5:Y:S04]  /*57b0*/  @!P3 LDG.E.U16 R241, desc[UR20][R176.64] ;  /* 0x00000014b0f1b981 */ /* 0x000f68000c1e1500 */
[----:B------:R-:W5:Y:S01]  /*57c0*/  @!P4 LDG.E.U16 R22, desc[UR20][R186.64] ;  /* 0x00000014ba16c981 */ /* 0x000f62000c1e1500 */
[----:B------:R-:W-:Y:S01]  /*57d0*/  BAR.SYNC.DEFER_BLOCKING 0x0 ;  /* 0x0000000000007b1d */ /* 0x000fe20000010000 */
[----:B------:R-:W-:Y:S01]  /*57e0*/  ISETP.GE.AND P2, PT, R19, UR32, PT ;  /* 0x0000002013007c0c */ /* 0x000fe2000bf46270 */
[----:B------:R-:W-:Y:S01]  /*57f0*/  IMAD.WIDE R138, R75, 0x2, R138 ;  /* 0x000000024b8a7825 */ /* 0x000fe200078e028a */
[----:B------:R-:W-:-:S02]  /*5800*/  PRMT R224, RZ, 0x7610, R224 ;  /* 0x00007610ffe07816 */ /* 0x000fc400000000e0 */
[----:B------:R-:W-:Y:S01]  /*5810*/  PRMT R232, RZ, 0x7610, R232 ;  /* 0x00007610ffe87816 */ /* 0x000fe200000000e8 */
[C---:B------:R-:W-:Y:S01]  /*5820*/  IMAD.WIDE R132, R75.reuse, 0x2, R132 ;  /* 0x000000024b847825 */ /* 0x040fe200078e0284 */
[----:B------:R-:W-:Y:S02]  /*5830*/  PRMT R240, RZ, 0x7610, R240 ;  /* 0x00007610fff07816 */ /* 0x000fe400000000f0 */
[----:B------:R-:W-:Y:S01]  /*5840*/  PRMT R226, RZ, 0x7610, R226 ;  /* 0x00007610ffe27816 */ /* 0x000fe200000000e2 */
[C---:B------:R-:W-:Y:S01]  /*5850*/  IMAD.WIDE R124, R75.reuse, 0x2, R124 ;  /* 0x000000024b7c7825 */ /* 0x040fe200078e027c */
[----:B------:R-:W-:Y:S02]  /*5860*/  PRMT R234, RZ, 0x7610, R234 ;  /* 0x00007610ffea7816 */ /* 0x000fe400000000ea */
[----:B------:R-:W-:Y:S01]  /*5870*/  PRMT R242, RZ, 0x7610, R242 ;  /* 0x00007610fff27816 */ /* 0x000fe200000000f2 */
[----:B------:R-:W-:Y:S01]  /*5880*/  IMAD.WIDE R116, R75, 0x2, R116 ;  /* 0x000000024b747825 */ /* 0x000fe200078e0274 */
[----:B------:R-:W-:-:S02]  /*5890*/  PRMT R220, RZ, 0x7610, R220 ;  /* 0x00007610ffdc7816 */ /* 0x000fc400000000dc */
[----:B------:R-:W-:Y:S01]  /*58a0*/  PRMT R228, RZ, 0x7610, R228 ;  /* 0x00007610ffe47816 */ /* 0x000fe200000000e4 */
[C---:B------:R-:W-:Y:S01]  /*58b0*/  IMAD.WIDE R108, R75.reuse, 0x2, R108 ;  /* 0x000000024b6c7825 */ /* 0x040fe200078e026c */
[----:B------:R-:W-:Y:S02]  /*58c0*/  PRMT R236, RZ, 0x7610, R236 ;  /* 0x00007610ffec7816 */ /* 0x000fe400000000ec */
[----:B------:R-:W-:Y:S01]  /*58d0*/  PRMT R244, RZ, 0x7610, R244 ;  /* 0x00007610fff47816 */ /* 0x000fe200000000f4 */
[C---:B------:R-:W-:Y:S01]  /*58e0*/  IMAD.WIDE R100, R75.reuse, 0x2, R100 ;  /* 0x000000024b647825 */ /* 0x040fe200078e0264 */
[----:B------:R-:W-:Y:S01]  /*58f0*/  PRMT R222, RZ, 0x7610, R222 ;  /* 0x00007610ffde7816 */ /* 0x000fe200000000de */
[----:B------:R-:W5:Y:S02]  /*5900*/  @!P2 LDG.E.U16 R224, desc[UR20][R124.64] ;  /* 0x000000147ce0a981 */ /* 0x000f64000c1e1500 */
[C---:B------:R-:W-:Y:S01]  /*5910*/  IMAD.WIDE R92, R75.reuse, 0x2, R92 ;  /* 0x000000024b5c7825 */ /* 0x040fe200078e025c */
[----:B------:R-:W-:Y:S01]  /*5920*/  PRMT R230, RZ, 0x7610, R230 ;  /* 0x00007610ffe67816 */ /* 0x000fe200000000e6 */
[----:B------:R-:W5:Y:S02]  /*5930*/  @!P2 LDG.E.U16 R232, desc[UR20][R132.64] ;  /* 0x0000001484e8a981 */ /* 0x000f64000c1e1500 */
[C---:B------:R-:W-:Y:S01]  /*5940*/  IMAD.WIDE R84, R75.reuse, 0x2, R84 ;  /* 0x000000024b547825 */ /* 0x040fe200078e0254 */
[----:B------:R-:W-:Y:S01]  /*5950*/  PRMT R238, RZ, 0x7610, R238 ;  /* 0x00007610ffee7816 */ /* 0x000fe200000000ee */
[----:B------:R-:W5:Y:S01]  /*5960*/  @!P2 LDG.E.U16 R240, desc[UR20][R138.64] ;  /* 0x000000148af0a981 */ /* 0x000f62000c1e1500 */
[----:B------:R-:W-:Y:S01]  /*5970*/  PRMT R246, RZ, 0x7610, R246 ;  /* 0x00007610fff67816 */ /* 0x000fe200000000f6 */
[----:B------:R-:W-:-:S04]  /*5980*/  IMAD.WIDE R140, R75, 0x2, R140 ;  /* 0x000000024b8c7825 */ /* 0x000fc800078e028c */
[C---:B------:R-:W-:Y:S01]  /*5990*/  IMAD.WIDE R134, R75.reuse, 0x2, R134 ;  /* 0x000000024b867825 */ /* 0x040fe200078e0286 */
[----:B------:R-:W5:Y:S03]  /*59a0*/  @!P2 LDG.E.U16 R242, desc[UR20][R140.64] ;  /* 0x000000148cf2a981 */ /* 0x000f66000c1e1500 */
[C---:B------:R-:W-:Y:S01]  /*59b0*/  IMAD.WIDE R126, R75.reuse, 0x2, R126 ;  /* 0x000000024b7e7825 */ /* 0x040fe200078e027e */
[----:B------:R-:W5:Y:S03]  /*59c0*/  @!P2 LDG.E.U16 R234, desc[UR20][R134.64] ;  /* 0x0000001486eaa981 */ /* 0x000f66000c1e1500 */
[C---:B------:R-:W-:Y:S01]  /*59d0*/  IMAD.WIDE R118, R75.reuse, 0x2, R118 ;  /* 0x000000024b767825 */ /* 0x040fe200078e0276 */
[----:B------:R-:W5:Y:S03]  /*59e0*/  @!P2 LDG.E.U16 R226, desc[UR20][R126.64] ;  /* 0x000000147ee2a981 */ /* 0x000f66000c1e1500 */
[----:B------:R-:W-:-:S04]  /*59f0*/  IMAD.WIDE R110, R75, 0x2, R110 ;  /* 0x000000024b6e7825 */ /* 0x000fc800078e026e */
[----:B------:R-:W-:-:S04]  /*5a00*/  IMAD.WIDE R102, R75, 0x2, R102 ;  /* 0x000000024b667825 */ /* 0x000fc800078e0266 */
[----:B------:R-:W-:-:S04]  /*5a10*/  IMAD.WIDE R94, R75, 0x2, R94 ;  /* 0x000000024b5e7825 */ /* 0x000fc800078e025e */
[----:B------:R-:W-:-:S04]  /*5a20*/  IMAD.WIDE R86, R75, 0x2, R86 ;  /* 0x000000024b567825 */ /* 0x000fc800078e0256 */
[----:B------:R-:W-:-:S04]  /*5a30*/  IMAD.WIDE R142, R75, 0x2, R142 ;  /* 0x000000024b8e7825 */ /* 0x000fc800078e028e */
[C---:B------:R-:W-:Y:S01]  /*5a40*/  IMAD.WIDE R136, R75.reuse, 0x2, R136 ;  /* 0x000000024b887825 */ /* 0x040fe200078e0288 */
[----:B------:R-:W5:Y:S03]  /*5a50*/  @!P2 LDG.E.U16 R244, desc[UR20][R142.64] ;  /* 0x000000148ef4a981 */ /* 0x000f66000c1e1500 */
        /* <DEDUP_REMOVED lines=17> */
[----:B--2---:R0:W-:Y:S04]  /*5b70*/  STS.U16 [R12+UR9+0x4000], R24 ;  /* 0x004000180c007988 */ /* 0x0041e80008000409 */
[----:B---3--:R1:W-:Y:S01]  /*5b80*/  STS.U16 [R12+UR9+0x4400], R30 ;  /* 0x0044001e0c007988 */ /* 0x0083e20008000409 */
[----:B------:R-:W-:Y:S01]  /*5b90*/  IMAD.WIDE R98, R75, 0x2, R98 ;  /* 0x000000024b627825 */ /* 0x000fe200078e0262 */
[----:B0-----:R-:W-:-:S03]  /*5ba0*/  PRMT R24, RZ, 0x7610, R24 ;  /* 0x00007610ff187816 */ /* 0x001fc60000000018 */
[----:B------:R-:W-:Y:S01]  /*5bb0*/  IMAD.WIDE R90, R75, 0x2, R90 ;  /* 0x000000024b5a7825 */ /* 0x000fe200078e025a */
[----:B-1----:R-:W-:-:S03]  /*5bc0*/  PRMT R30, RZ, 0x7610, R30 ;  /* 0x00007610ff1e7816 */ /* 0x002fc6000000001e */
[----:B------:R-:W-:Y:S01]  /*5bd0*/  IMAD.WIDE R146, R75, 0x2, R146 ;  /* 0x000000024b927825 */ /* 0x000fe200078e0292 */
[----:B------:R-:W2:Y:S04]  /*5be0*/  @!P2 LDG.E.U16 R24, desc[UR20][R84.64] ;  /* 0x000000145418a981 */ /* 0x000ea8000c1e1500 */
[----:B------:R-:W3:Y:S04]  /*5bf0*/  @!P2 LDG.E.U16 R30, desc[UR20][R90.64] ;  /* 0x000000145a1ea981 */ /* 0x000ee8000c1e1500 */
[----:B----4-:R0:W-:Y:S04]  /*5c00*/  STS.U16 [R12+UR9+0x4800], R68 ;  /* 0x004800440c007988 */ /* 0x0101e80008000409 */
[----:B------:R-:W4:Y:S04]  /*5c10*/  @!P2 LDG.E.U16 R246, desc[UR20][R146.64] ;  /* 0x0000001492f6a981 */ /* 0x000f28000c1e1500 */
[----:B-----5:R1:W-:Y:S01]  /*5c20*/  STS.U16 [R12+UR9+0x4c00], R72 ;  /* 0x004c00480c007988 */ /* 0x0203e20008000409 */
[----:B0-----:R-:W-:-:S06]  /*5c30*/  PRMT R68, RZ, 0x7610, R68 ;  /* 0x00007610ff447816 */ /* 0x001fcc0000000044 */
[----:B------:R-:W5:Y:S04]  /*5c40*/  @!P2 LDG.E.U16 R68, desc[UR20][R96.64] ;  /* 0x000000146044a981 */ /* 0x000f68000c1e1500 */
[----:B------:R0:W-:Y:S01]  /*5c50*/  STS.U16 [R12+UR9+0x5000], R204 ;  /* 0x005000cc0c007988 */ /* 0x0001e20008000409 */
[----:B-1----:R-:W-:-:S03]  /*5c60*/  PRMT R72, RZ, 0x7610, R72 ;  /* 0x00007610ff487816 */ /* 0x002fc60000000048 */
[----:B------:R1:W-:Y:S04]  /*5c70*/  STS.U16 [R12+UR9+0x5400], R208 ;  /* 0x005400d00c007988 */ /* 0x0003e80008000409 */
[----:B------:R1:W-:Y:S01]  /*5c80*/  STS.U16 [R12+UR9+0x5800], R212 ;  /* 0x005800d40c007988 */ /* 0x0003e20008000409 */
[----:B0-----:R-:W-:-:S03]  /*5c90*/  PRMT R204, RZ, 0x7610, R204 ;  /* 0x00007610ffcc7816 */ /* 0x001fc600000000cc */
[----:B------:R-:W3:Y:S01]  /*5ca0*/  @!P2 LDG.E.U16 R72, desc[UR20][R100.64] ;  /* 0x000000146448a981 */ /* 0x000ee2000c1e1500 */
[----:B-1----:R-:W-:-:S03]  /*5cb0*/  PRMT R208, RZ, 0x7610, R208 ;  /* 0x00007610ffd07816 */ /* 0x002fc600000000d0 */
[----:B------:R-:W4:Y:S01]  /*5cc0*/  @!P2 LDG.E.U16 R204, desc[UR20][R104.64] ;  /* 0x0000001468cca981 */ /* 0x000f22000c1e1500 */
[----:B------:R-:W-:-:S03]  /*5cd0*/  PRMT R212, RZ, 0x7610, R212 ;  /* 0x00007610ffd47816 */ /* 0x000fc600000000d4 */
[----:B------:R-:W4:Y:S04]  /*5ce0*/  @!P2 LDG.E.U16 R208, desc[UR20][R108.64] ;  /* 0x000000146cd0a981 */ /* 0x000f28000c1e1500 */
[----:B------:R0:W-:Y:S04]  /*5cf0*/  STS.U16 [R12+UR9+0x5c00], R216 ;  /* 0x005c00d80c007988 */ /* 0x0001e80008000409 */
[----:B------:R1:W-:Y:S04]  /*5d00*/  STS.U16 [R10+UR9+0x4100], R26 ;  /* 0x0041001a0a007988 */ /* 0x0003e80008000409 */
[----:B------:R1:W-:Y:S01]  /*5d10*/  STS.U16 [R10+UR9+0x4500], R32 ;  /* 0x004500200a007988 */ /* 0x0003e20008000409 */
[----:B0-----:R-:W-:-:S03]  /*5d20*/  PRMT R216, RZ, 0x7610, R216 ;  /* 0x00007610ffd87816 */ /* 0x001fc600000000d8 */
[----:B------:R-:W-:Y:S01]  /*5d30*/  STS.U16 [R10+UR9+0x4900], R70 ;  /* 0x004900460a007988 */ /* 0x000fe20008000409 */
[----:B-1----:R-:W-:-:S03]  /*5d40*/  PRMT R26, RZ, 0x7610, R26 ;  /* 0x00007610ff1a7816 */ /* 0x002fc6000000001a */
[----:B------:R0:W-:Y:S01]  /*5d50*/  STS.U16 [R10+UR9+0x4d00], R74 ;  /* 0x004d004a0a007988 */ /* 0x0001e20008000409 */
[----:B------:R-:W-:-:S03]  /*5d60*/  PRMT R32, RZ, 0x7610, R32 ;  /* 0x00007610ff207816 */ /* 0x000fc60000000020 */
[----:B------:R-:W-:Y:S04]  /*5d70*/  STS.U16 [R10+UR9+0x5100], R206 ;  /* 0x005100ce0a007988 */ /* 0x000fe80008000409 */
[----:B------:R1:W-:Y:S01]  /*5d80*/  STS.U16 [R10+UR9+0x5500], R210 ;  /* 0x005500d20a007988 */ /* 0x0003e20008000409 */
[----:B0-----:R-:W-:-:S03]  /*5d90*/  PRMT R74, RZ, 0x7610, R74 ;  /* 0x00007610ff4a7816 */ /* 0x001fc6000000004a */
[----:B------:R-:W-:Y:S04]  /*5da0*/  STS.U16 [R10+UR9+0x5900], R214 ;  /* 0x005900d60a007988 */ /* 0x000fe80008000409 */
[----:B------:R0:W-:Y:S01]  /*5db0*/  STS.U16 [R10+UR9+0x5d00], R218 ;  /* 0x005d00da0a007988 */ /* 0x0001e20008000409 */
[----:B-1----:R-:W-:-:S03]  /*5dc0*/  PRMT R210, RZ, 0x7610, R210 ;  /* 0x00007610ffd27816 */ /* 0x002fc600000000d2 */
[----:B------:R1:W-:Y:S01]  /*5dd0*/  STS.U16 [R8+UR9+0x4600], R34 ;  /* 0x0046002208007988 */ /* 0x0003e20008000409 */
[----:B------:R-:W-:-:S03]  /*5de0*/  PRMT R70, RZ, 0x7610, R70 ;  /* 0x00007610ff467816 */ /* 0x000fc60000000046 */
[----:B------:R1:W-:Y:S01]  /*5df0*/  STS.U16 [R8+UR9+0x4200], R28 ;  /* 0x0042001c08007988 */ /* 0x0003e20008000409 */
[----:B0-----:R-:W-:Y:S02]  /*5e00*/  PRMT R218, RZ, 0x7610, R218 ;  /* 0x00007610ffda7816 */ /* 0x001fe400000000da */
[----:B------:R-:W-:Y:S01]  /*5e10*/  PRMT R206, RZ, 0x7610, R206 ;  /* 0x00007610ffce7816 */ /* 0x000fe200000000ce */
[----:B------:R-:W5:Y:S01]  /*5e20*/  @!P2 LDG.E.U16 R32, desc[UR20][R92.64] ;  /* 0x000000145c20a981 */ /* 0x000f62000c1e1500 */
[----:B-1----:R-:W-:Y:S02]  /*5e30*/  PRMT R34, RZ, 0x7610, R34 ;  /* 0x00007610ff227816 */ /* 0x002fe40000000022 */
[----:B------:R-:W-:Y:S01]  /*5e40*/  PRMT R214, RZ, 0x7610, R214 ;  /* 0x00007610ffd67816 */ /* 0x000fe200000000d6 */
[----:B------:R-:W5:Y:S01]  /*5e50*/  @!P2 LDG.E.U16 R216, desc[UR20][R116.64] ;  /* 0x0000001474d8a981 */ /* 0x000f62000c1e1500 */
[----:B------:R-:W-:-:S03]  /*5e60*/  PRMT R28, RZ, 0x7610, R28 ;  /* 0x00007610ff1c7816 */ /* 0x000fc6000000001c */
[----:B------:R-:W5:Y:S04]  /*5e70*/  @!P2 LDG.E.U16 R26, desc[UR20][R86.64] ;  /* 0x00000014561aa981 */ /* 0x000f68000c1e1500 */
        /* <DEDUP_REMOVED lines=26> */
[----:B------:R-:W-:-:S04]  /*6020*/  ULEA UR11, UR5, UR9, 0x3 ;  /* 0x00000009050b7291 */ /* 0x000fc8000f8e18ff */
[----:B------:R-:W-:Y:S01]  /*6030*/  UIADD3 UR11, UPT, UPT, UR11, 0x8000, URZ ;  /* 0x000080000b0b7890 */ /* 0x000fe2000fffe0ff */
[----:B--2---:R0:W-:Y:S04]  /*6040*/  STS.U16 [R12+UR9+0x6000], R24 ;  /* 0x006000180c007988 */ /* 0x0041e80008000409 */
[----:B---3--:R0:W-:Y:S04]  /*6050*/  STS.U16 [R12+UR9+0x6800], R72 ;  /* 0x006800480c007988 */ /* 0x0081e80008000409 */
[----:B----4-:R0:W-:Y:S04]  /*6060*/  STS.U16 [R12+UR9+0x6c00], R208 ;  /* 0x006c00d00c007988 */ /* 0x0101e80008000409 */
[----:B-----5:R0:W-:Y:S04]  /*6070*/  STS.U16 [R12+UR9+0x6400], R32 ;  /* 0x006400200c007988 */ /* 0x0201e80008000409 */
        /* <DEDUP_REMOVED lines=25> */
[----:B------:R1:W-:Y:S06]  /*6210*/  MEMBAR.ALL.CTA ;  /* 0x0000000000007992 */ /* 0x0003ec0000008000 */
[----:B-1----:R-:W1:Y:S02]  /*6220*/  FENCE.VIEW.ASYNC.S ;  /* 0x00000000000073c6 */ /* 0x002e640000000000 */
[----:B-1----:R-:W-:Y:S06]  /*6230*/  BAR.SYNC.DEFER_BLOCKING 0x0 ;  /* 0x0000000000007b1d */ /* 0x002fec0000010000 */
[----:B------:R-:W-:Y:S05]  /*6240*/  @P0 BRA `(.L_x_9) ;  /* 0x00000000004c0947 */ /* 0x000fea0003800000 */
[----:B------:R-:W-:Y:S01]  /*6250*/  UMOV UR13, 0x40004040 ;  /* 0x40004040000d7882 */ /* 0x000fe20000000000 */
        /* <DEDUP_REMOVED lines=9> */
[----:B------:R1:W-:Y:S01]  /*62f0*/  UTCHMMA gdesc[UR12], gdesc[UR14], tmem[UR8], tmem[UR16], idesc[UR17], UPT ;  /* 0x00ff100e0c0075ea */ /* 0x0003e2000b800008 */
        /* <DEDUP_REMOVED lines=8> */
.L_x_9:
[----:B------:R-:W-:Y:S01]  /*6380*/  UIADD3 UR5, UPT, UPT, UR5, 0x1, URZ ;  /* 0x0000000105057890 */ /* 0x000fe2000fffe0ff */
[----:B------:R-:W-:Y:S01]  /*6390*/  VIADD R14, R14, 0xffffffff ;  /* 0xffffffff0e0e7836 */ /* 0x000fe20000000000 */
[----:B------:R-:W-:Y:S02]  /*63a0*/  UIADD3 UR32, UPT, UPT, UR32, -0x40, URZ ;  /* 0xffffffc020207890 */ /* 0x000fe4000fffe0ff */
[----:B------:R-:W-:Y:S02]  /*63b0*/  UISETP.GT.AND UP1, UPT, UR5, 0x1, UPT ;  /* 0x000000010500788c */ /* 0x000fe4000bf24270 */
[----:B------:R-:W-:Y:S02]  /*63c0*/  ISETP.NE.U32.AND P2, PT, R14, RZ, PT ;  /* 0x000000ff0e00720c */ /* 0x000fe40003f45070 */
[----:B-1----:R-:W-:Y:S02]  /*63d0*/  USEL UR6, URZ, 0x1, !UP1 ;  /* 0x00000001ff067887 */ /* 0x002fe4000c800000 */
[----:B------:R-:W-:-:S02]  /*63e0*/  USEL UR5, UR5, URZ, !UP1 ;  /* 0x000000ff05057287 */ /* 0x000fc4000c800000 */
[----:B------:R-:W-:-:S03]  /*63f0*/  ULOP3.LUT UR7, UR4, UR6, URZ, 0x3c, !UPT ;  /* 0x0000000604077292 */ /* 0x000fc6000f8e3cff */
[----:B------:R-:W-:-:S04]  /*6400*/  UMOV UR6, UR4 ;  /* 0x0000000400067c82 */ /* 0x000fc80008000000 */
[----:B------:R-:W-:Y:S01]  /*6410*/  UMOV UR4, UR7 ;  /* 0x0000000700047c82 */ /* 0x000fe20008000000 */
[----:B------:R-:W-:Y:S05]  /*6420*/  @P2 BRA `(.L_x_10) ;  /* 0xffffffe800d82947 */ /* 0x000fea000383ffff */
.L_x_7:
[----:B------:R-:W-:-:S13]  /*6430*/  ISETP.GE.AND P0, PT, R4, 0x40, PT ;  /* 0x000000400400780c */ /* 0x000fda0003f06270 */
[----:B------:R-:W-:Y:S05]  /*6440*/  @!P0 BRA `(.L_x_11) ;  /* 0x0000000000108947 */ /* 0x000fea0003800000 */
[----:B------:R-:W-:-:S06]  /*6450*/  USHF.L.U32 UR6, UR6, 0x1f, URZ ;  /* 0x0000001f06067899 */ /* 0x000fcc00080006ff */
[----:B------:R-:W-:-:S04]  /*6460*/  IMAD.U32 R4, RZ, RZ, UR6 ;  /* 0x00000006ff047e24 */ /* 0x000fc8000f8e00ff */
[----:B------:R-:W1:Y:S02]  /*6470*/  SYNCS.PHASECHK.TRANS64.TRYWAIT P0, [UR11], R4 ;  /* 0x00000004ff0075a7 */ /* 0x000e64000800110b */
[----:B-1----:R-:W-:Y:S05]  /*6480*/  @!P0 BRA `(.L_x_12) ;  /* 0x0000001000448947 */ /* 0x002fea0003800000 */
.L_x_11:
[----:B------:R-:W-:Y:S01]  /*6490*/  BAR.SYNC.DEFER_BLOCKING 0x0 ;  /* 0x0000000000007b1d */ /* 0x000fe20000010000 */
[C---:B------:R-:W-:Y:S02]  /*64a0*/  IMAD.SHL.U32 R69, R66.reuse, 0x80, RZ ;  /* 0x0000008042457824 */ /* 0x040fe400078e00ff */
[C---:B------:R-:W-:Y:S02]  /*64b0*/  IMAD.SHL.U32 R67, R66.reuse, 0x10, RZ ;  /* 0x0000001042437824 */ /* 0x040fe400078e00ff */
[----:B0-----:R-:W-:Y:S01]  /*64c0*/  IMAD.SHL.U32 R68, R66, 0x8, RZ ;  /* 0x0000000842447824 */ /* 0x001fe200078e00ff */
[----:B------:R-:W-:Y:S01]  /*64d0*/  LOP3.LUT R69, R69, 0x800, RZ, 0xc0, !PT ;  /* 0x0000080045457812 */ /* 0x000fe200078ec0ff */
[----:B------:R-:W0:Y:S01]  /*64e0*/  LDCU.128 UR12, c[0x0][0x390] ;  /* 0x00007200ff0c77ac */ /* 0x000e220008000c00 */
[----:B------:R-:W-:Y:S02]  /*64f0*/  LOP3.LUT R66, R67, 0xf0, RZ, 0xc0, !PT ;  /* 0x000000f043427812 */ /* 0x000fe400078ec0ff */
[----:B------:R-:W-:Y:S01]  /*6500*/  LOP3.LUT R68, R68, 0x300, RZ, 0xc0, !PT ;  /* 0x0000030044447812 */ /* 0x000fe200078ec0ff */
[----:B------:R-:W1:Y:S01]  /*6510*/  LDCU UR4, c[0x0][0x3b4] ;  /* 0x00007680ff0477ac */ /* 0x000e620008000800 */
[----:B------:R-:W-:-:S02]  /*6520*/  IADD3 R69, PT, PT, R66, UR9, R69 ;  /* 0x0000000942457c10 */ /* 0x000fc4000fffe045 */
[----:B------:R-:W-:Y:S01]  /*6530*/  LOP3.LUT R67, R67, 0x7f0, RZ, 0xc0, !PT ;  /* 0x000007f043437812 */ /* 0x000fe200078ec0ff */
[----:B------:R-:W2:Y:S02]  /*6540*/  LDCU UR5, c[0x0][0x3b8] ;  /* 0x00007700ff0577ac */ /* 0x000ea40008000800 */
[----:B------:R-:W-:Y:S01]  /*6550*/  IMAD.IADD R66, R68, 0x1, R69 ;  /* 0x0000000144427824 */ /* 0x000fe200078e0245 */
[----:B------:R-:W3:Y:S02]  /*6560*/  @!P1 SYNCS.CCTL.IV [UR9+0x8000] ;  /* 0x00800000ff0099b1 */ /* 0x000ee40008000009 */
[----:B---3--:R-:W-:Y:S01]  /*6570*/  BAR.SYNC.DEFER_BLOCKING 0x0 ;  /* 0x0000000000007b1d */ /* 0x008fe20000010000 */
[C---:B0-----:R-:W-:Y:S01]  /*6580*/  ISETP.GE.AND P0, PT, R38.reuse, UR14, PT ;  /* 0x0000000e26007c0c */ /* 0x041fe2000bf06270 */
[----:B-1----:R-:W-:-:S03]  /*6590*/  IMAD R38, R38, UR4, RZ ;  /* 0x0000000426267c24 */ /* 0x002fc6000f8e02ff */
[----:B------:R-:W-:Y:S02]  /*65a0*/  ISETP.LT.AND P2, PT, R65, UR15, !P0 ;  /* 0x0000000f41007c0c */ /* 0x000fe4000c741270 */
[----:B------:R-:W-:Y:S01]  /*65b0*/  ISETP.LT.AND P4, PT, R63, UR15, !P0 ;  /* 0x0000000f3f007c0c */ /* 0x000fe2000c781270 */
[----:B------:R-:W-:Y:S01]  /*65c0*/  LDTM.16dp32bit_t0_t15.x32 R4, tmem[UR10] ;  /* 0x0000000a000479ee */ /* 0x000fe20008a80000 */
[----:B------:R-:W0:Y:S01]  /*65d0*/  LDTM.16dp32bit_t16_t31.x32 R4, tmem[UR10+0x20] ;  /* 0x0000200a000479ee */ /* 0x000e220008aa0000 */
[----:B--2---:R-:W-:Y:S01]  /*65e0*/  IMAD R65, R65, UR5, RZ ;  /* 0x0000000541417c24 */ /* 0x004fe2000f8e02ff */
[C---:B------:R-:W-:Y:S01]  /*65f0*/  ISETP.LT.AND P3, PT, R62.reuse, UR15, !P0 ;  /* 0x0000000f3e007c0c */ /* 0x040fe2000c761270 */
[----:B------:R-:W-:Y:S02]  /*6600*/  IMAD R63, R63, UR5, RZ ;  /* 0x000000053f3f7c24 */ /* 0x000fe4000f8e02ff */
[----:B------:R-:W-:Y:S01]  /*6610*/  IMAD R62, R62, UR5, RZ ;  /* 0x000000053e3e7c24 */ /* 0x000fe2000f8e02ff */
[----:B------:R-:W1:Y:S01]  /*6620*/  @!P1 SYNCS.CCTL.IV [UR9+0x8008] ;  /* 0x00800800ff0099b1 */ /* 0x000e620008000009 */
[----:B------:R-:W-:Y:S01]  /*6630*/  NOP ;  /* 0x0000000000007918 */ /* 0x000fe20000000000 */
[----:B0-----:R-:W-:-:S02]  /*6640*/  F2FP.F16.F32.PACK_AB R4, R6, R4 ;  /* 0x000000040604723e */ /* 0x001fc400000000ff */
[----:B------:R-:W-:Y:S02]  /*6650*/  F2FP.F16.F32.PACK_AB R68, R7, R5 ;  /* 0x000000050744723e */ /* 0x000fe400000000ff */
[----:B------:R-:W-:Y:S02]  /*6660*/  F2FP.F16.F32.PACK_AB R5, R10, R8 ;  /* 0x000000080a05723e */ /* 0x000fe400000000ff */
[----:B------:R-:W-:Y:S02]  /*6670*/  F2FP.F16.F32.PACK_AB R69, R11, R9 ;  /* 0x000000090b45723e */ /* 0x000fe400000000ff */
[----:B------:R-:W-:Y:S02]  /*6680*/  F2FP.F16.F32.PACK_AB R6, R14, R12 ;  /* 0x0000000c0e06723e */ /* 0x000fe400000000ff */
[----:B------:R-:W-:Y:S02]  /*6690*/  F2FP.F16.F32.PACK_AB R70, R15, R13 ;  /* 0x0000000d0f46723e */ /* 0x000fe400000000ff */
[----:B------:R-:W-:-:S02]  /*66a0*/  F2FP.F16.F32.PACK_AB R7, R18, R16 ;  /* 0x000000101207723e */ /* 0x000fc400000000ff */
[----:B------:R-:W-:Y:S02]  /*66b0*/  F2FP.F16.F32.PACK_AB R71, R19, R17 ;  /* 0x000000111347723e */ /* 0x000fe400000000ff */
[----:B------:R-:W-:Y:S01]  /*66c0*/  F2FP.F16.F32.PACK_AB R20, R22, R20 ;  /* 0x000000141614723e */ /* 0x000fe200000000ff */
[----:B-1----:R-:W-:Y:S01]  /*66d0*/  STS.128 [R66], R4 ;  /* 0x0000000442007388 */ /* 0x002fe20000000c00 */
[----:B------:R-:W-:Y:S02]  /*66e0*/  F2FP.F16.F32.PACK_AB R72, R23, R21 ;  /* 0x000000151748723e */ /* 0x000fe400000000ff */
[----:B------:R-:W-:Y:S01]  /*66f0*/  F2FP.F16.F32.PACK_AB R21, R26, R24 ;  /* 0x000000181a15723e */ /* 0x000fe200000000ff */
[----:B------:R0:W-:Y:S01]  /*6700*/  STS.128 [R66+0x400], R68 ;  /* 0x0004004442007388 */ /* 0x0001e20000000c00 */
[----:B------:R-:W-:Y:S02]  /*6710*/  F2FP.F16.F32.PACK_AB R73, R27, R25 ;  /* 0x000000191b49723e */ /* 0x000fe400000000ff */
[----:B------:R-:W-:Y:S01]  /*6720*/  F2FP.F16.F32.PACK_AB R22, R30, R28 ;  /* 0x0000001c1e16723e */ /* 0x000fe200000000ff */
[----:B------:R-:W-:Y:S01]  /*6730*/  BAR.SYNC.DEFER_BLOCKING 0x0 ;  /* 0x0000000000007b1d */ /* 0x000fe20000010000 */
[----:B------:R-:W-:-:S02]  /*6740*/  F2FP.F16.F32.PACK_AB R74, R31, R29 ;  /* 0x0000001d1f4a723e */ /* 0x000fc400000000ff */
[----:B------:R-:W-:Y:S02]  /*6750*/  F2FP.F16.F32.PACK_AB R23, R34, R32 ;  /* 0x000000202217723e */ /* 0x000fe400000000ff */
[----:B------:R-:W-:Y:S02]  /*6760*/  F2FP.F16.F32.PACK_AB R75, R35, R33 ;  /* 0x00000021234b723e */ /* 0x000fe400000000ff */
[----:B0-----:R-:W-:-:S04]  /*6770*/  LEA R68, P1, R38, UR12, 0x1 ;  /* 0x0000000c26447c11 */ /* 0x001fc8000f8208ff */
[----:B------:R-:W-:Y:S02]  /*6780*/  LEA.HI.X.SX32 R38, R38, UR13, 0x1, P1 ;  /* 0x0000000d26267c11 */ /* 0x000fe400088f0eff */
[-C--:B------:R-:W-:Y:S02]  /*6790*/  LEA R12, P1, R65, R68.reuse, 0x1 ;  /* 0x00000044410c7211 */ /* 0x080fe400078208ff */
[----:B------:R-:W-:Y:S02]  /*67a0*/  LEA R18, P5, R63, R68, 0x1 ;  /* 0x000000443f127211 */ /* 0x000fe400078a08ff */
[----:B------:R-:W-:Y:S01]  /*67b0*/  LEA.HI.X.SX32 R13, R65, R38, 0x1, P1 ;  /* 0x00000026410d7211 */ /* 0x000fe200008f0eff */
[----:B------:R-:W0:Y:S01]  /*67c0*/  LDS.128 R8, [R67+UR9] ;  /* 0x0000000943087984 */ /* 0x000e220008000c00 */
[C---:B------:R-:W-:Y:S01]  /*67d0*/  ISETP.LT.AND P1, PT, R64.reuse, UR15, !P0 ;  /* 0x0000000f40007c0c */ /* 0x040fe2000c721270 */
[----:B------:R-:W-:Y:S02]  /*67e0*/  IMAD R64, R64, UR5, RZ ;  /* 0x0000000540407c24 */ /* 0x000fe4000f8e02ff */
[----:B------:R-:W-:Y:S01]  /*67f0*/  LDS.128 R4, [R67+UR9+0x800] ;  /* 0x0008000943047984 */ /* 0x000fe20008000c00 */
[----:B------:R-:W-:Y:S06]  /*6800*/  BAR.SYNC.DEFER_BLOCKING 0x0 ;  /* 0x0000000000007b1d */ /* 0x000fec0000010000 */
[----:B------:R1:W-:Y:S04]  /*6810*/  STS.128 [R66], R20 ;  /* 0x0000001442007388 */ /* 0x0003e80000000c00 */
[----:B------:R-:W-:Y:S01]  /*6820*/  STS.128 [R66+0x400], R72 ;  /* 0x0004004842007388 */ /* 0x000fe20000000c00 */
[----:B------:R-:W-:Y:S01]  /*6830*/  BAR.SYNC.DEFER_BLOCKING 0x0 ;  /* 0x0000000000007b1d */ /* 0x000fe20000010000 */
[----:B0-----:R-:W-:-:S05]  /*6840*/  PRMT R19, R8, 0x7632, R19 ;  /* 0x0000763208137816 */ /* 0x001fca0000000013 */
[----:B------:R-:W-:Y:S01]  /*6850*/  @P2 STG.E.U16 desc[UR20][R12.64], R8 ;  /* 0x000000080c002986 */ /* 0x000fe2000c101514 */
[----:B------:R-:W-:-:S03]  /*6860*/  LEA R16, P2, R64, R68, 0x1 ;  /* 0x0000004440107211 */ /* 0x000fc600078408ff */
[----:B------:R-:W0:Y:S01]  /*6870*/  LDS.128 R12, [R67+UR9] ;  /* 0x00000009430c7984 */ /* 0x000e220008000c00 */
[----:B------:R-:W-:Y:S02]  /*6880*/  LEA.HI.X.SX32 R17, R64, R38, 0x1, P2 ;  /* 0x0000002640117211 */ /* 0x000fe400010f0eff */
[C---:B------:R-:W-:Y:S01]  /*6890*/  ISETP.LT.AND P2, PT, R61.reuse, UR15, !P0 ;  /* 0x0000000f3d007c0c */ /* 0x040fe2000c741270 */
[----:B------:R-:W-:Y:S01]  /*68a0*/  IMAD R61, R61, UR5, RZ ;  /* 0x000000053d3d7c24 */ /* 0x000fe2000f8e02ff */
[----:B------:R-:W2:Y:S04]  /*68b0*/  LDS.128 R64, [R67+UR9+0x800] ;  /* 0x0008000943407984 */ /* 0x000ea80008000c00 */
[----:B------:R3:W-:Y:S01]  /*68c0*/  @P1 STG.E.U16 desc[UR20][R16.64], R19 ;  /* 0x0000001310001986 */ /* 0x0007e2000c101514 */
[----:B-1----:R-:W-:-:S04]  /*68d0*/  LEA R20, P1, R62, R68, 0x1 ;  /* 0x000000443e147211 */ /* 0x002fc800078208ff */
[-C--:B------:R-:W-:Y:S02]  /*68e0*/  LEA.HI.X.SX32 R21, R62, R38.reuse, 0x1, P1 ;  /* 0x000000263e157211 */ /* 0x080fe400008f0eff */
[----:B---3--:R-:W-:Y:S02]  /*68f0*/  LEA.HI.X.SX32 R19, R63, R38, 0x1, P5 ;  /* 0x000000263f137211 */ /* 0x008fe400028f0eff */
[----:B------:R-:W-:Y:S02]  /*6900*/  PRMT R17, R9, 0x7632, R17 ;  /* 0x0000763209117816 */ /* 0x000fe40000000011 */
[C---:B------:R-:W-:Y:S01]  /*6910*/  LEA R22, P5, R61.reuse, R68, 0x1 ;  /* 0x000000443d167211 */ /* 0x040fe200078a08ff */
[----:B------:R1:W-:Y:S01]  /*6920*/  @P4 STG.E.U16 desc[UR20][R18.64], R9 ;  /* 0x0000000912004986 */ /* 0x0003e2000c101514 */
[C---:B------:R-:W-:Y:S01]  /*6930*/  ISETP.LT.AND P4, PT, R58.reuse, UR15, !P0 ;  /* 0x0000000f3a007c0c */ /* 0x040fe2000c781270 */
[----:B------:R-:W-:Y:S01]  /*6940*/  IMAD R58, R58, UR5, RZ ;  /* 0x000000053a3a7c24 */ /* 0x000fe2000f8e02ff */
[----:B------:R-:W-:Y:S01]  /*6950*/  LEA.HI.X.SX32 R23, R61, R38, 0x1, P5 ;  /* 0x000000263d177211 */ /* 0x000fe200028f0eff */
[----:B------:R3:W-:Y:S01]  /*6960*/  @P3 STG.E.U16 desc[UR20][R20.64], R17 ;  /* 0x0000001114003986 */ /* 0x0007e2000c101514 */
[C---:B------:R-:W-:Y:S01]  /*6970*/  ISETP.LT.AND P3, PT, R60.reuse, UR15, !P0 ;  /* 0x0000000f3c007c0c */ /* 0x040fe2000c761270 */
[----:B------:R-:W-:-:S02]  /*6980*/  IMAD R60, R60, UR5, RZ ;  /* 0x000000053c3c7c24 */ /* 0x000fc4000f8e02ff */
[----:B------:R4:W-:Y:S01]  /*6990*/  @P2 STG.E.U16 desc[UR20][R22.64], R10 ;  /* 0x0000000a16002986 */ /* 0x0009e2000c101514 */
[C---:B------:R-:W-:Y:S01]  /*69a0*/  ISETP.LT.AND P2, PT, R59.reuse, UR15, !P0 ;  /* 0x0000000f3b007c0c */ /* 0x040fe2000c741270 */
[----:B------:R-:W-:Y:S01]  /*69b0*/  IMAD R59, R59, UR5, RZ ;  /* 0x000000053b3b7c24 */ /* 0x000fe2000f8e02ff */
[-C--:B------:R-:W-:Y:S02]  /*69c0*/  LEA R16, P1, R60, R68.reuse, 0x1 ;  /* 0x000000443c107211 */ /* 0x080fe400078208ff */
[----:B-1----:R-:W-:Y:S02]  /*69d0*/  PRMT R19, R10, 0x7632, R19 ;  /* 0x000076320a137816 */ /* 0x002fe40000000013 */
[----:B------:R-:W-:Y:S02]  /*69e0*/  LEA R8, P5, R59, R68, 0x1 ;  /* 0x000000443b087211 */ /* 0x000fe400078a08ff */
[----:B---3--:R-:W-:Y:S02]  /*69f0*/  LEA.HI.X.SX32 R17, R60, R38, 0x1, P1 ;  /* 0x000000263c117211 */ /* 0x008fe400008f0eff */
[C---:B------:R-:W-:Y:S01]  /*6a00*/  ISETP.LT.AND P1, PT, R57.reuse, UR15, !P0 ;  /* 0x0000000f39007c0c */ /* 0x040fe2000c721270 */
[----:B------:R-:W-:Y:S01]  /*6a10*/  IMAD R57, R57, UR5, RZ ;  /* 0x0000000539397c24 */ /* 0x000fe2000f8e02ff */
[----:B------:R-:W-:Y:S01]  /*6a20*/  LEA R18, P6, R58, R68, 0x1 ;  /* 0x000000443a127211 */ /* 0x000fe200078c08ff */
[----:B------:R1:W-:Y:S01]  /*6a30*/  @P3 STG.E.U16 desc[UR20][R16.64], R19 ;  /* 0x0000001310003986 */ /* 0x0003e2000c101514 */
[----:B------:R-:W-:-:S02]  /*6a40*/  LEA.HI.X.SX32 R9, R59, R38, 0x1, P5 ;  /* 0x000000263b097211 */ /* 0x000fc400028f0eff */
[----:B----4-:R-:W-:Y:S02]  /*6a50*/  PRMT R10, R11, 0x7632, R10 ;  /* 0x000076320b0a7816 */ /* 0x010fe4000000000a */
[C---:B------:R-:W-:Y:S01]  /*6a60*/  LEA R20, P3, R57.reuse, R68, 0x1 ;  /* 0x0000004439147211 */ /* 0x040fe200078608ff */
[----:B------:R3:W-:Y:S01]  /*6a70*/  @P2 STG.E.U16 desc[UR20][R8.64], R11 ;  /* 0x0000000b08002986 */ /* 0x0007e2000c101514 */
[C---:B------:R-:W-:Y:S01]  /*6a80*/  ISETP.LT.AND P2, PT, R54.reuse, UR15, !P0 ;  /* 0x0000000f36007c0c */ /* 0x040fe2000c741270 */
[----:B------:R-:W-:Y:S01]  /*6a90*/  IMAD R54, R54, UR5, RZ ;  /* 0x0000000536367c24 */ /* 0x000fe2000f8e02ff */
[-C--:B------:R-:W-:Y:S02]  /*6aa0*/  LEA.HI.X.SX32 R21, R57, R38.reuse, 0x1, P3 ;  /* 0x0000002639157211 */ /* 0x080fe400018f0eff */
[C---:B------:R-:W-:Y:S01]  /*6ab0*/  ISETP.LT.AND P3, PT, R55.reuse, UR15, !P0 ;  /* 0x0000000f37007c0c */ /* 0x040fe2000c761270 */
[----:B------:R-:W-:Y:S01]  /*6ac0*/  IMAD R55, R55, UR5, RZ ;  /* 0x0000000537377c24 */ /* 0x000fe2000f8e02ff */
[----:B-1----:R-:W-:-:S02]  /*6ad0*/  LEA.HI.X.SX32 R19, R58, R38, 0x1, P6 ;  /* 0x000000263a137211 */ /* 0x002fc400030f0eff */
[C---:B------:R-:W-:Y:S01]  /*6ae0*/  ISETP.LT.AND P5, PT, R53.reuse, UR15, !P0 ;  /* 0x0000000f35007c0c */ /* 0x040fe2000c7a1270 */
[----:B------:R-:W-:Y:S02]  /*6af0*/  IMAD R53, R53, UR5, RZ ;  /* 0x0000000535357c24 */ /* 0x000fe4000f8e02ff */
[----:B------:R1:W-:Y:S01]  /*6b00*/  @P4 STG.E.U16 desc[UR20][R18.64], R10 ;  /* 0x0000000a12004986 */ /* 0x0003e2000c101514 */
[C---:B------:R-:W-:Y:S01]  /*6b10*/  ISETP.LT.AND P4, PT, R56.reuse, UR15, !P0 ;  /* 0x0000000f38007c0c */ /* 0x040fe2000c781270 */
[----:B------:R-:W-:Y:S01]  /*6b20*/  IMAD R56, R56, UR5, RZ ;  /* 0x0000000538387c24 */ /* 0x000fe2000f8e02ff */
[-C--:B---3--:R-:W-:Y:S01]  /*6b30*/  LEA R8, P6, R55, R68.reuse, 0x1 ;  /* 0x0000004437087211 */ /* 0x088fe200078c08ff */
[----:B0-----:R-:W-:Y:S03]  /*6b40*/  @P1 STG.E.U16 desc[UR20][R20.64], R12 ;  /* 0x0000000c14001986 */ /* 0x001fe6000c101514 */
[----:B------:R-:W-:-:S02]  /*6b50*/  LEA R16, P1, R56, R68, 0x1 ;  /* 0x0000004438107211 */ /* 0x000fc400078208ff */
[-C--:B------:R-:W-:Y:S02]  /*6b60*/  LEA.HI.X.SX32 R9, R55, R38.reuse, 0x1, P6 ;  /* 0x0000002637097211 */ /* 0x080fe400030f0eff */
[----:B------:R-:W-:Y:S02]  /*6b70*/  LEA.HI.X.SX32 R17, R56, R38, 0x1, P1 ;  /* 0x0000002638117211 */ /* 0x000fe400008f0eff */
[----:B-1----:R-:W-:Y:S02]  /*6b80*/  PRMT R19, R12, 0x7632, R19 ;  /* 0x000076320c137816 */ /* 0x002fe40000000013 */
[----:B------:R-:W-:-:S03]  /*6b90*/  LEA R10, P1, R54, R68, 0x1 ;  /* 0x00000044360a7211 */ /* 0x000fc600078208ff */
[----:B------:R0:W-:Y:S01]  /*6ba0*/  @P4 STG.E.U16 desc[UR20][R16.64], R19 ;  /* 0x0000001310004986 */ /* 0x0001e2000c101514 */
[----:B------:R-:W-:Y:S02]  /*6bb0*/  LEA.HI.X.SX32 R11, R54, R38, 0x1, P1 ;  /* 0x00000026360b7211 */ /* 0x000fe400008f0eff */
[C---:B------:R-:W-:Y:S01]  /*6bc0*/  LEA R18, P4, R53.reuse, R68, 0x1 ;  /* 0x0000004435127211 */ /* 0x040fe200078808ff */
[----:B------:R1:W-:Y:S01]  /*6bd0*/  @P3 STG.E.U16 desc[UR20][R8.64], R13 ;  /* 0x0000000d08003986 */ /* 0x0003e2000c101514 */
[C---:B------:R-:W-:Y:S01]  /*6be0*/  ISETP.LT.AND P1, PT, R52.reuse, UR15, !P0 ;  /* 0x0000000f34007c0c */ /* 0x040fe2000c721270 */
[----:B------:R-:W-:Y:S01]  /*6bf0*/  IMAD R52, R52, UR5, RZ ;  /* 0x0000000534347c24 */ /* 0x000fe2000f8e02ff */
[C---:B------:R-:W-:Y:S01]  /*6c00*/  ISETP.LT.AND P3, PT, R50.reuse, UR15, !P0 ;  /* 0x0000000f32007c0c */ /* 0x040fe2000c761270 */
[----:B------:R-:W-:Y:S01]  /*6c10*/  IMAD R50, R50, UR5, RZ ;  /* 0x0000000532327c24 */ /* 0x000fe2000f8e02ff */
[----:B0-----:R-:W-:Y:S02]  /*6c20*/  LEA.HI.X.SX32 R19, R53, R38, 0x1, P4 ;  /* 0x0000002635137211 */ /* 0x001fe400020f0eff */
[C---:B------:R-:W-:Y:S01]  /*6c30*/  ISETP.LT.AND P4, PT, R51.reuse, UR15, !P0 ;  /* 0x0000000f33007c0c */ /* 0x040fe2000c781270 */
[----:B------:R-:W-:Y:S01]  /*6c40*/  IMAD R51, R51, UR5, RZ ;  /* 0x0000000533337c24 */ /* 0x000fe2000f8e02ff */
[----:B-1----:R-:W-:-:S05]  /*6c50*/  PRMT R9, R13, 0x7632, R9 ;  /* 0x000076320d097816 */ /* 0x002fca0000000009 */
[----:B------:R0:W-:Y:S01]  /*6c60*/  @P2 STG.E.U16 desc[UR20][R10.64], R9 ;  /* 0x000000090a002986 */ /* 0x0001e2000c101514 */
[----:B------:R-:W-:-:S03]  /*6c70*/  LEA R16, P2, R52, R68, 0x1 ;  /* 0x0000004434107211 */ /* 0x000fc600078408ff */
[----:B------:R1:W-:Y:S01]  /*6c80*/  @P5 STG.E.U16 desc[UR20][R18.64], R14 ;  /* 0x0000000e12005986 */ /* 0x0003e2000c101514 */
[----:B------:R-:W-:Y:S02]  /*6c90*/  LEA.HI.X.SX32 R17, R52, R38, 0x1, P2 ;  /* 0x0000002634117211 */ /* 0x000fe400010f0eff */
[-C--:B------:R-:W-:Y:S02]  /*6ca0*/  LEA R8, P5, R51, R68.reuse, 0x1 ;  /* 0x0000004433087211 */ /* 0x080fe400078a08ff */
[C---:B------:R-:W-:Y:S01]  /*6cb0*/  ISETP.LT.AND P2, PT, R49.reuse, UR15, !P0 ;  /* 0x0000000f31007c0c */ /* 0x040fe2000c741270 */
[----:B------:R-:W-:Y:S01]  /*6cc0*/  IMAD R49, R49, UR5, RZ ;  /* 0x0000000531317c24 */ /* 0x000fe2000f8e02ff */
[----:B0-----:R-:W-:Y:S02]  /*6cd0*/  PRMT R11, R14, 0x7632, R11 ;  /* 0x000076320e0b7816 */ /* 0x001fe4000000000b */
[----:B------:R-:W-:Y:S02]  /*6ce0*/  LEA R10, P6, R50, R68, 0x1 ;  /* 0x00000044320a7211 */ /* 0x000fe400078c08ff */
[----:B------:R-:W-:Y:S01]  /*6cf0*/  LEA.HI.X.SX32 R9, R51, R38, 0x1, P5 ;  /* 0x0000002633097211 */ /* 0x000fe200028f0eff */
[----:B------:R0:W-:Y:S01]  /*6d00*/  @P1 STG.E.U16 desc[UR20][R16.64], R11 ;  /* 0x0000000b10001986 */ /* 0x0001e2000c101514 */
[C---:B------:R-:W-:Y:S01]  /*6d10*/  ISETP.LT.AND P1, PT, R48.reuse, UR15, !P0 ;  /* 0x0000000f30007c0c */ /* 0x040fe2000c721270 */
[----:B------:R-:W-:Y:S01]  /*6d20*/  IMAD R48, R48, UR5, RZ ;  /* 0x0000000530307c24 */ /* 0x000fe2000f8e02ff */
[----:B-1----:R-:W-:Y:S01]  /*6d30*/  PRMT R14, R15, 0x7632, R14 ;  /* 0x000076320f0e7816 */ /* 0x002fe2000000000e */
[----:B------:R1:W-:Y:S01]  /*6d40*/  @P4 STG.E.U16 desc[UR20][R8.64], R15 ;  /* 0x0000000f08004986 */ /* 0x0003e2000c101514 */
[----:B------:R-:W-:-:S02]  /*6d50*/  LEA R12, P5, R49, R68, 0x1 ;  /* 0x00000044310c7211 */ /* 0x000fc400078a08ff */
[C---:B------:R-:W-:Y:S01]  /*6d60*/  ISETP.LT.AND P4, PT, R45.reuse, UR15, !P0 ;  /* 0x0000000f2d007c0c */ /* 0x040fe2000c781270 */
[----:B------:R-:W-:Y:S01]  /*6d70*/  IMAD R45, R45, UR5, RZ ;  /* 0x000000052d2d7c24 */ /* 0x000fe2000f8e02ff */
[-C--:B------:R-:W-:Y:S02]  /*6d80*/  LEA.HI.X.SX32 R13, R49, R38.reuse, 0x1, P5 ;  /* 0x00000026310d7211 */ /* 0x080fe400028f0eff */
[----:B0-----:R-:W-:Y:S02]  /*6d90*/  LEA.HI.X.SX32 R11, R50, R38, 0x1, P6 ;  /* 0x00000026320b7211 */ /* 0x001fe400030f0eff */
[----:B-1----:R-:W-:-:S03]  /*6da0*/  PRMT R9, R4, 0x7632, R9 ;  /* 0x0000763204097816 */ /* 0x002fc60000000009 */
[----:B------:R0:W-:Y:S01]  /*6db0*/  @P3 STG.E.U16 desc[UR20][R10.64], R14 ;  /* 0x0000000e0a003986 */ /* 0x0001e2000c101514 */
[----:B------:R-:W-:-:S03]  /*6dc0*/  LEA R16, P3, R48, R68, 0x1 ;  /* 0x0000004430107211 */ /* 0x000fc600078608ff */
[----:B------:R1:W-:Y:S01]  /*6dd0*/  @P2 STG.E.U16 desc[UR20][R12.64], R4 ;  /* 0x000000040c002986 */ /* 0x0003e2000c101514 */
[----:B------:R-:W-:Y:S02]  /*6de0*/  LEA.HI.X.SX32 R17, R48, R38, 0x1, P3 ;  /* 0x0000002630117211 */ /* 0x000fe400018f0eff */
[C---:B------:R-:W-:Y:S01]  /*6df0*/  ISETP.LT.AND P3, PT, R47.reuse, UR15, !P0 ;  /* 0x0000000f2f007c0c */ /* 0x040fe2000c761270 */
[----:B------:R-:W-:Y:S01]  /*6e00*/  IMAD R47, R47, UR5, RZ ;  /* 0x000000052f2f7c24 */ /* 0x000fe2000f8e02ff */
[C---:B------:R-:W-:Y:S01]  /*6e10*/  ISETP.LT.AND P2, PT, R46.reuse, UR15, !P0 ;  /* 0x0000000f2e007c0c */ /* 0x040fe2000c741270 */
[----:B------:R-:W-:Y:S01]  /*6e20*/  IMAD R46, R46, UR5, RZ ;  /* 0x000000052e2e7c24 */ /* 0x000fe2000f8e02ff */
[----:B------:R3:W-:Y:S02]  /*6e30*/  @P1 STG.E.U16 desc[UR20][R16.64], R9 ;  /* 0x0000000910001986 */ /* 0x0007e4000c101514 */
[-C--:B------:R-:W-:Y:S02]  /*6e40*/  LEA R8, P1, R47, R68.reuse, 0x1 ;  /* 0x000000442f087211 */ /* 0x080fe400078208ff */
[----:B0-----:R-:W-:-:S02]  /*6e50*/  LEA R10, P5, R46, R68, 0x1 ;  /* 0x000000442e0a7211 */ /* 0x001fc400078a08ff */
[----:B-1----:R-:W-:Y:S02]  /*6e60*/  LEA R12, P6, R45, R68, 0x1 ;  /* 0x000000442d0c7211 */ /* 0x002fe400078c08ff */
[-C--:B------:R-:W-:Y:S02]  /*6e70*/  LEA.HI.X.SX32 R11, R46, R38.reuse, 0x1, P5 ;  /* 0x000000262e0b7211 */ /* 0x080fe400028f0eff */
[----:B------:R-:W-:Y:S02]  /*6e80*/  PRMT R4, R5, 0x7632, R4 ;  /* 0x0000763205047816 */ /* 0x000fe40000000004 */
[-C--:B---3--:R-:W-:Y:S01]  /*6e90*/  LEA.HI.X.SX32 R9, R47, R38.reuse, 0x1, P1 ;  /* 0x000000262f097211 */ /* 0x088fe200008f0eff */
[----:B------:R-:W-:Y:S01]  /*6ea0*/  IMAD R16, R40, UR5, RZ ;  /* 0x0000000528107c24 */ /* 0x000fe2000f8e02ff */
[C---:B------:R-:W-:Y:S01]  /*6eb0*/  ISETP.LT.AND P1, PT, R44.reuse, UR15, !P0 ;  /* 0x0000000f2c007c0c */ /* 0x040fe2000c721270 */
[----:B------:R-:W-:Y:S01]  /*6ec0*/  IMAD R44, R44, UR5, RZ ;  /* 0x000000052c2c7c24 */ /* 0x000fe2000f8e02ff */
[----:B------:R-:W-:Y:S01]  /*6ed0*/  LEA.HI.X.SX32 R13, R45, R38, 0x1, P6 ;  /* 0x000000262d0d7211 */ /* 0x000fe200030f0eff */
[----:B------:R0:W-:Y:S03]  /*6ee0*/  @P3 STG.E.U16 desc[UR20][R8.64], R5 ;  /* 0x0000000508003986 */ /* 0x0001e6000c101514 */
[C---:B------:R-:W-:Y:S01]  /*6ef0*/  LEA R14, P3, R44.reuse, R68, 0x1 ;  /* 0x000000442c0e7211 */ /* 0x040fe200078608ff */
[----:B------:R1:W-:Y:S01]  /*6f00*/  @P2 STG.E.U16 desc[UR20][R10.64], R4 ;  /* 0x000000040a002986 */ /* 0x0003e2000c101514 */
[C---:B------:R-:W-:Y:S01]  /*6f10*/  ISETP.LT.AND P2, PT, R43.reuse, UR15, !P0 ;  /* 0x0000000f2b007c0c */ /* 0x040fe2000c741270 */
[----:B------:R-:W-:Y:S01]  /*6f20*/  IMAD R43, R43, UR5, RZ ;  /* 0x000000052b2b7c24 */ /* 0x000fe2000f8e02ff */
[----:B------:R-:W-:Y:S01]  /*6f30*/  LEA.HI.X.SX32 R15, R44, R38, 0x1, P3 ;  /* 0x000000262c0f7211 */ /* 0x000fe200018f0eff */
[----:B------:R3:W-:Y:S01]  /*6f40*/  @P4 STG.E.U16 desc[UR20][R12.64], R6 ;  /* 0x000000060c004986 */ /* 0x0007e2000c101514 */
[C---:B------:R-:W-:Y:S01]  /*6f50*/  ISETP.LT.AND P4, PT, R42.reuse, UR15, !P0 ;  /* 0x0000000f2a007c0c */ /* 0x040fe2000c781270 */
[----:B------:R-:W-:Y:S01]  /*6f60*/  IMAD R42, R42, UR5, RZ ;  /* 0x000000052a2a7c24 */ /* 0x000fe2000f8e02ff */
[C---:B------:R-:W-:Y:S01]  /*6f70*/  ISETP.LT.AND P3, PT, R41.reuse, UR15, !P0 ;  /* 0x0000000f29007c0c */ /* 0x040fe2000c761270 */
[----:B------:R-:W-:Y:S01]  /*6f80*/  IMAD R41, R41, UR5, RZ ;  /* 0x0000000529297c24 */ /* 0x000fe2000f8e02ff */
[----:B0-----:R-:W-:-:S02]  /*6f90*/  PRMT R9, R6, 0x7632, R9 ;  /* 0x0000763206097816 */ /* 0x001fc40000000009 */
[-C--:B------:R-:W-:Y:S02]  /*6fa0*/  LEA R8, P5, R42, R68.reuse, 0x1 ;  /* 0x000000442a087211 */ /* 0x080fe400078a08ff */
[C---:B-1----:R-:W-:Y:S01]  /*6fb0*/  LEA R4, P6, R43.reuse, R68, 0x1 ;  /* 0x000000442b047211 */ /* 0x042fe200078c08ff */
[----:B------:R0:W-:Y:S01]  /*6fc0*/  @P1 STG.E.U16 desc[UR20][R14.64], R9 ;  /* 0x000000090e001986 */ /* 0x0001e2000c101514 */
[----:B------:R-:W-:Y:S02]  /*6fd0*/  ISETP.LT.AND P1, PT, R40, UR15, !P0 ;  /* 0x0000000f28007c0c */ /* 0x000fe4000c721270 */
[----:B------:R-:W-:Y:S02]  /*6fe0*/  LEA.HI.X.SX32 R5, R43, R38, 0x1, P6 ;  /* 0x000000262b057211 */ /* 0x000fe400030f0eff */
[----:B------:R-:W-:Y:S02]  /*6ff0*/  LEA R10, P6, R41, R68, 0x1 ;  /* 0x00000044290a7211 */ /* 0x000fe400078c08ff */
[----:B---3--:R-:W-:Y:S01]  /*7000*/  PRMT R6, R7, 0x7632, R6 ;  /* 0x0000763207067816 */ /* 0x008fe20000000006 */
[----:B------:R2:W-:Y:S01]  /*7010*/  @P2 STG.E.U16 desc[UR20][R4.64], R7 ;  /* 0x0000000704002986 */ /* 0x0005e2000c101514 */
[----:B------:R-:W-:-:S02]  /*7020*/  LEA.HI.X.SX32 R11, R41, R38, 0x1, P6 ;  /* 0x00000026290b7211 */ /* 0x000fc400030f0eff */
[----:B0-----:R-:W-:Y:S01]  /*7030*/  LEA.HI.X.SX32 R9, R42, R38, 0x1, P5 ;  /* 0x000000262a097211 */ /* 0x001fe200028f0eff */
[----:B------:R-:W-:Y:S01]  /*7040*/  IMAD R15, R2, UR5, RZ ;  /* 0x00000005020f7c24 */ /* 0x000fe2000f8e02ff */
[C---:B------:R-:W-:Y:S01]  /*7050*/  LEA R12, P5, R16.reuse, R68, 0x1 ;  /* 0x00000044100c7211 */ /* 0x040fe200078a08ff */
[----:B------:R-:W-:Y:S02]  /*7060*/  IMAD R14, R3, UR5, RZ ;  /* 0x00000005030e7c24 */ /* 0x000fe4000f8e02ff */
[----:B------:R0:W-:Y:S01]  /*7070*/  @P4 STG.E.U16 desc[UR20][R8.64], R6 ;  /* 0x0000000608004986 */ /* 0x0001e2000c101514 */
[----:B------:R-:W-:Y:S01]  /*7080*/  LEA.HI.X.SX32 R13, R16, R38, 0x1, P5 ;  /* 0x00000026100d7211 */ /* 0x000fe200028f0eff */
[----:B------:R-:W-:Y:S01]  /*7090*/  IMAD R16, R0, UR5, RZ ;  /* 0x0000000500107c24 */ /* 0x000fe2000f8e02ff */
[----:B--2---:R-:W-:Y:S01]  /*70a0*/  PRMT R5, R64, 0x7632, R5 ;  /* 0x0000763240057816 */ /* 0x004fe20000000005 */
[----:B------:R-:W-:Y:S01]  /*70b0*/  @P3 STG.E.U16 desc[UR20][R10.64], R64 ;  /* 0x000000400a003986 */ /* 0x000fe2000c101514 */
[C---:B------:R-:W-:Y:S01]  /*70c0*/  ISETP.LT.AND P4, PT, R37.reuse, UR15, !P0 ;  /* 0x0000000f25007c0c */ /* 0x040fe2000c781270 */
[----:B------:R-:W-:Y:S01]  /*70d0*/  IMAD R37, R37, UR5, RZ ;  /* 0x0000000525257c24 */ /* 0x000fe2000f8e02ff */
[C---:B------:R-:W-:Y:S01]  /*70e0*/  ISETP.LT.AND P3, PT, R36.reuse, UR15, !P0 ;  /* 0x0000000f24007c0c */ /* 0x040fe2000c761270 */
[----:B------:R1:W-:Y:S01]  /*70f0*/  @P1 STG.E.U16 desc[UR20][R12.64], R5 ;  /* 0x000000050c001986 */ /* 0x0003e2000c101514 */
[----:B------:R-:W-:Y:S01]  /*7100*/  ISETP.LT.AND P5, PT, R39, UR15, !P0 ;  /* 0x0000000f27007c0c */ /* 0x000fe2000c7a1270 */
[----:B------:R-:W-:-:S02]  /*7110*/  IMAD R36, R36, UR5, RZ ;  /* 0x0000000524247c24 */ /* 0x000fc4000f8e02ff */
[----:B------:R-:W-:Y:S01]  /*7120*/  IMAD R39, R39, UR5, RZ ;  /* 0x0000000527277c24 */ /* 0x000fe2000f8e02ff */
[CC--:B0-----:R-:W-:Y:S02]  /*7130*/  LEA R6, P1, R37.reuse, R68.reuse, 0x1 ;  /* 0x0000004425067211 */ /* 0x0c1fe400078208ff */
[C---:B------:R-:W-:Y:S02]  /*7140*/  LEA R8, P2, R36.reuse, R68, 0x1 ;  /* 0x0000004424087211 */ /* 0x040fe400078408ff */
[----:B------:R-:W-:Y:S02]  /*7150*/  LEA.HI.X.SX32 R7, R37, R38, 0x1, P1 ;  /* 0x0000002625077211 */ /* 0x000fe400008f0eff */
[-C--:B------:R-:W-:Y:S02]  /*7160*/  LEA R4, P6, R39, R68.reuse, 0x1 ;  /* 0x0000004427047211 */ /* 0x080fe400078c08ff */
[----:B-1----:R-:W-:Y:S02]  /*7170*/  LEA R12, P1, R15, R68, 0x1 ;  /* 0x000000440f0c7211 */ /* 0x002fe400078208ff */
[----:B------:R-:W-:-:S02]  /*7180*/  LEA.HI.X.SX32 R9, R36, R38, 0x1, P2 ;  /* 0x0000002624097211 */ /* 0x000fc400010f0eff */
[-C--:B------:R-:W-:Y:S02]  /*7190*/  LEA.HI.X.SX32 R5, R39, R38.reuse, 0x1, P6 ;  /* 0x0000002627057211 */ /* 0x080fe400030f0eff */
[----:B------:R-:W-:Y:S02]  /*71a0*/  ISETP.LT.AND P2, PT, R3, UR15, !P0 ;  /* 0x0000000f03007c0c */ /* 0x000fe4000c741270 */
[----:B------:R-:W-:Y:S01]  /*71b0*/  LEA.HI.X.SX32 R13, R15, R38, 0x1, P1 ;  /* 0x000000260f0d7211 */ /* 0x000fe200008f0eff */
[----:B------:R0:W-:Y:S01]  /*71c0*/  @P5 STG.E.U16 desc[UR20][R4.64], R65 ;  /* 0x0000004104005986 */ /* 0x0001e2000c101514 */
[----:B------:R-:W-:Y:S02]  /*71d0*/  LEA R10, P6, R14, R68, 0x1 ;  /* 0x000000440e0a7211 */ /* 0x000fe400078c08ff */
[----:B------:R-:W-:Y:S02]  /*71e0*/  ISETP.LT.AND P1, PT, R2, UR15, !P0 ;  /* 0x0000000f02007c0c */ /* 0x000fe4000c721270 */
[----:B------:R-:W-:-:S02]  /*71f0*/  ISETP.LT.AND P0, PT, R0, UR15, !P0 ;  /* 0x0000000f00007c0c */ /* 0x000fc4000c701270 */
[----:B------:R-:W-:Y:S02]  /*7200*/  PRMT R3, R65, 0x7632, R3 ;  /* 0x0000763241037816 */ /* 0x000fe40000000003 */
[----:B------:R-:W-:Y:S02]  /*7210*/  LEA.HI.X.SX32 R11, R14, R38, 0x1, P6 ;  /* 0x000000260e0b7211 */ /* 0x000fe400030f0eff */
[----:B------:R-:W-:Y:S01]  /*7220*/  LEA R14, P6, R16, R68, 0x1 ;  /* 0x00000044100e7211 */ /* 0x000fe200078c08ff */
[----:B------:R1:W-:Y:S01]  /*7230*/  @P4 STG.E.U16 desc[UR20][R6.64], R3 ;  /* 0x0000000306004986 */ /* 0x0003e2000c101514 */
[----:B0-----:R-:W-:Y:S02]  /*7240*/  PRMT R5, R66, 0x7632, R5 ;  /* 0x0000763242057816 */ /* 0x001fe40000000005 */
[----:B------:R-:W-:Y:S01]  /*7250*/  LEA.HI.X.SX32 R15, R16, R38, 0x1, P6 ;  /* 0x00000026100f7211 */ /* 0x000fe200030f0eff */
[----:B------:R0:W-:Y:S04]  /*7260*/  @P3 STG.E.U16 desc[UR20][R8.64], R66 ;  /* 0x0000004208003986 */ /* 0x0001e8000c101514 */
[----:B------:R0:W-:Y:S01]  /*7270*/  @P2 STG.E.U16 desc[UR20][R10.64], R5 ;  /* 0x000000050a002986 */ /* 0x0001e2000c101514 */
[----:B-1----:R-:W-:-:S03]  /*7280*/  PRMT R7, R67, 0x7632, R7 ;  /* 0x0000763243077816 */ /* 0x002fc60000000007 */
[----:B------:R0:W-:Y:S04]  /*7290*/  @P1 STG.E.U16 desc[UR20][R12.64], R67 ;  /* 0x000000430c001986 */ /* 0x0001e8000c101514 */
[----:B------:R0:W-:Y:S01]  /*72a0*/  @P0 STG.E.U16 desc[UR20][R14.64], R7 ;  /* 0x000000070e000986 */ /* 0x0001e2000c101514 */
[----:B------:R-:W-:Y:S06]  /*72b0*/  BAR.SYNC.DEFER_BLOCKING 0x0 ;  /* 0x0000000000007b1d */ /* 0x000fec0000010000 */
[----:B------:R-:W-:Y:S05]  /*72c0*/  BRA.U UP0, `(.L_x_13) ;  /* 0x0000000100a07547 */ /* 0x000fea000b800000 */
[----:B------:R-:W1:Y:S01]  /*72d0*/  S2UR UR5, SR_CgaCtaId ;  /* 0x00000000000579c3 */ /* 0x000e620000008800 */
[----:B------:R-:W-:Y:S01]  /*72e0*/  NOP ;  /* 0x0000000000007918 */ /* 0x000fe20000000000 */
[----:B------:R-:W-:Y:S01]  /*72f0*/  UMOV UR4, 0x50 ;  /* 0x0000005000047882 */ /* 0x000fe20000000000 */
[----:B------:R-:W-:Y:S02]  /*7300*/  IMAD.U32 R0, RZ, RZ, UR8 ;  /* 0x00000008ff007e24 */ /* 0x000fe4000f8e00ff */
[----:B------:R-:W-:Y:S02]  /*7310*/  IMAD.MOV.U32 R3, RZ, RZ, 0x3 ;  /* 0x00000003ff037424 */ /* 0x000fe400078e00ff */
[----:B0-----:R-:W-:Y:S01]  /*7320*/  IMAD.MOV.U32 R7, RZ, RZ, 0x1 ;  /* 0x00000001ff077424 */ /* 0x001fe200078e00ff */
[----:B------:R-:W-:-:S04]  /*7330*/  LOP3.LUT R0, R0, 0xffff, RZ, 0xc0, !PT ;  /* 0x0000ffff00007812 */ /* 0x000fc800078ec0ff */
[----:B------:R-:W-:-:S05]  /*7340*/  SHF.R.U32.HI R0, RZ, 0x5, R0 ;  /* 0x00000005ff007819 */ /* 0x000fca0000011600 */
[----:B------:R-:W-:Y:S01]  /*7350*/  VIADD R2, R0, 0x10 ;  /* 0x0000001000027836 */ /* 0x000fe20000000000 */
[----:B------:R-:W-:Y:S01]  /*7360*/  SHF.L.U32 R0, R3, R0, RZ ;  /* 0x0000000003007219 */ /* 0x000fe200000006ff */
[----:B-1----:R-:W-:-:S03]  /*7370*/  ULEA UR6, UR5, UR4, 0x18 ;  /* 0x0000000405067291 */ /* 0x002fc6000f8ec0ff */
[----:B------:R-:W-:-:S04]  /*7380*/  SHF.L.U32 R3, R7, R2, RZ ;  /* 0x0000000207037219 */ /* 0x000fc800000006ff */
[----:B------:R-:W-:Y:S02]  /*7390*/  LOP3.LUT R0, R3, R0, RZ, 0xfc, !PT ;  /* 0x0000000003007212 */ /* 0x000fe400078efcff */
[----:B------:R-:W0:Y:S02]  /*73a0*/  LDS R5, [UR6] ;  /* 0x00000006ff057984 */ /* 0x000e240008000800 */
[C---:B------:R-:W-:Y:S02]  /*73b0*/  LOP3.LUT R2, R0.reuse, 0xffff, RZ, 0xc0, !PT ;  /* 0x0000ffff00027812 */ /* 0x040fe400078ec0ff */
[----:B0-----:R-:W-:-:S04]  /*73c0*/  LOP3.LUT R3, R0, 0xffff, R5, 0x80, !PT ;  /* 0x0000ffff00037812 */ /* 0x001fc800078e8005 */
[----:B------:R-:W-:-:S13]  /*73d0*/  ISETP.NE.AND P0, PT, R3, R2, PT ;  /* 0x000000020300720c */ /* 0x000fda0003f05270 */
[----:B------:R-:W-:Y:S05]  /*73e0*/  @P0 BRA `(.L_x_14) ;  /* 0x0000000000500947 */ /* 0x000fea0003800000 */
[----:B------:R-:W-:Y:S02]  /*73f0*/  SHF.R.U32.HI R5, RZ, 0x10, R5 ;  /* 0x00000010ff057819 */ /* 0x000fe40000011605 */
[----:B------:R-:W-:-:S04]  /*7400*/  SHF.R.U32.HI R2, RZ, 0x10, R0 ;  /* 0x00000010ff027819 */ /* 0x000fc80000011600 */
[----:B------:R-:W-:-:S04]  /*7410*/  LOP3.LUT R5, R5, R2, RZ, 0xc0, !PT ;  /* 0x0000000205057212 */ /* 0x000fc800078ec0ff */
[----:B------:R-:W-:-:S13]  /*7420*/  ISETP.NE.AND P0, PT, R5, R2, PT ;  /* 0x000000020500720c */ /* 0x000fda0003f05270 */
[----:B------:R-:W-:Y:S05]  /*7430*/  @P0 BRA `(.L_x_15) ;  /* 0x0000000000300947 */ /* 0x000fea0003800000 */
[----:B------:R-:W-:Y:S01]  /*7440*/  R2UR UR4, R0 ;  /* 0x00000000000472ca */ /* 0x000fe200000e0000 */
[----:B------:R-:W-:Y:S01]  /*7450*/  VOTEU.ANY UR5, UPT, PT ;  /* 0x0000000000057886 */ /* 0x000fe200038e0100 */
[----:B------:R-:W0:Y:S01]  /*7460*/  S2R R0, SR_LANEID ;  /* 0x0000000000007919 */ /* 0x000e220000000000 */
[----:B------:R-:W-:-:S10]  /*7470*/  UFLO.U32 UR5, UR5 ;  /* 0x00000005000572bd */ /* 0x000fd400080e0000 */
[----:B------:R-:W-:-:S06]  /*7480*/  ULOP3.LUT UR4, URZ, UR4, URZ, 0x33, !UPT ;  /* 0x00000004ff047292 */ /* 0x000fcc000f8e33ff */
[----:B------:R-:W-:-:S04]  /*7490*/  IMAD.U32 R2, RZ, RZ, UR4 ;  /* 0x00000004ff027e24 */ /* 0x000fc8000f8e00ff */
[----:B------:R-:W1:Y:S02]  /*74a0*/  REDUX UR7, R2 ;  /* 0x00000000020773c4 */ /* 0x000e640000000000 */
[----:B------:R2:W-:Y:S01]  /*74b0*/  UTCATOMSWS.AND URZ, UR4 ;  /* 0x0000000400ff79e3 */ /* 0x0005e20008000000 */
[----:B0-----:R-:W-:Y:S01]  /*74c0*/  ISETP.EQ.U32.AND P0, PT, R0, UR5, PT ;  /* 0x0000000500007c0c */ /* 0x001fe2000bf02070 */
[----:B-1----:R-:W-:-:S12]  /*74d0*/  IMAD.U32 R0, RZ, RZ, UR7 ;  /* 0x00000007ff007e24 */ /* 0x002fd8000f8e00ff */
[----:B------:R2:W-:Y:S01]  /*74e0*/  @P0 ATOMS.AND RZ, [UR6], R0 ;  /* 0x00000000ffff098c */ /* 0x0005e2000a800006 */
[----:B------:R-:W-:Y:S05]  /*74f0*/  BRA `(.L_x_13) ;  /* 0x0000000000147947 */ /* 0x000fea0003800000 */
.L_x_15:
[----:B------:R-:W-:-:S07]  /*7500*/  MOV R2, 0x7520 ;  /* 0x0000752000027802 */ /* 0x000fce0000000f00 */
[----:B------:R-:W-:Y:S05]  /*7510*/  CALL.REL.NOINC `($__internal_0_$__cuda_sm10x_tcgen05_guardrail_trap_col_being_dealloced_not_returned_by_alloc) ;  /* 0x00000000002c7944 */ /* 0x000fea0003c00000 */
[----:B------:R-:W-:Y:S05]  /*7520*/  BRA `(.L_x_13) ;  /* 0x0000000000087947 */ /* 0x000fea0003800000 */
.L_x_14:
[----:B------:R-:W-:-:S07]  /*7530*/  MOV R2, 0x7550 ;  /* 0x0000755000027802 */ /* 0x000fce0000000f00 */
[----:B------:R-:W-:Y:S05]  /*7540*/  CALL.REL.NOINC `($__internal_2_$__cuda_sm10x_tcgen05_guardrail_trap_unallocated_columns_being_dealloced) ;  /* 0x0000000000387944 */ /* 0x000fea0003c00000 */
.L_x_13:
[----:B------:R-:W-:Y:S01]  /*7550*/  NOP ;  /* 0x0000000000007918 */ /* 0x000fe20000000000 */
[----:B--2---:R-:W-:Y:S05]  /*7560*/  EXIT ;  /* 0x000000000000794d */ /* 0x004fea0003800000 */
.L_x_8:
[----:B------:R-:W0:Y:S02]  /*7570*/  SYNCS.PHASECHK.TRANS64.TRYWAIT P2, [UR11], R16 ;  /* 0x00000010ff0075a7 */ /* 0x000e24000804110b */
[----:B0-----:R-:W-:Y:S05]  /*7580*/  @!P2 BRA `(.L_x_8) ;  /* 0xfffffffc00f8a947 */ /* 0x001fea000383ffff */
[----:B------:R-:W-:Y:S05]  /*7590*/  BRA `(.L_x_16) ;  /* 0xffffffd800947947 */ /* 0x000fea000383ffff */
.L_x_12:
[----:B------:R-:W1:Y:S02]  /*75a0*/  SYNCS.PHASECHK.TRANS64.TRYWAIT P0, [UR11], R4 ;  /* 0x00000004ff0075a7 */ /* 0x000e64000800110b */
[----:B-1----:R-:W-:Y:S05]  /*75b0*/  @!P0 BRA `(.L_x_12) ;  /* 0xfffffffc00f88947 */ /* 0x002fea000383ffff */
[----:B------:R-:W-:Y:S05]  /*75c0*/  BRA `(.L_x_11) ;  /* 0xffffffec00b07947 */ /* 0x000fea000383ffff */
        .weak           $__internal_0_$__cuda_sm10x_tcgen05_guardrail_trap_col_being_dealloced_not_returned_by_alloc
        .type           $__internal_0_$__cuda_sm10x_tcgen05_guardrail_trap_col_being_dealloced_not_returned_by_alloc,@function
        .size           $__internal_0_$__cuda_sm10x_tcgen05_guardrail_trap_col_being_dealloced_not_returned_by_alloc,($__internal_1_$__cuda_sm10x_tcgen05_guardrail_trap_phase_invalid_during_alloc - $__internal_0_$__cuda_sm10x_tcgen05_guardrail_trap_col_being_dealloced_not_returned_by_alloc)
$__internal_0_$__cuda_sm10x_tcgen05_guardrail_trap_col_being_dealloced_not_returned_by_alloc:
[----:B------:R-:W-:Y:S05]  /*75d0*/  BPT.TRAP 0x1 ;  /* 0x000000040000795c */ /* 0x000fea0000300000 */
[----:B------:R-:W-:-:S04]  /*75e0*/  IMAD.MOV.U32 R3, RZ, RZ, 0x0 ;  /* 0x00000000ff037424 */ /* 0x000fc800078e00ff */
[----:B------:R-:W-:Y:S05]  /*75f0*/  RET.REL.NODEC R2 `(matmul_kernel) ;  /* 0xffffff8802807950 */ /* 0x000fea0003c3ffff */
        .weak           $__internal_1_$__cuda_sm10x_tcgen05_guardrail_trap_phase_invalid_during_alloc
        .type           $__internal_1_$__cuda_sm10x_tcgen05_guardrail_trap_phase_invalid_during_alloc,@function
        .size           $__internal_1_$__cuda_sm10x_tcgen05_guardrail_trap_phase_invalid_during_alloc,($__internal_2_$__cuda_sm10x_tcgen05_guardrail_trap_unallocated_columns_being_dealloced - $__internal_1_$__cuda_sm10x_tcgen05_guardrail_trap_phase_invalid_during_alloc)
$__internal_1_$__cuda_sm10x_tcgen05_guardrail_trap_phase_invalid_during_alloc:
[----:B------:R-:W-:Y:S05]  /*7600*/  BPT.TRAP 0x1 ;  /* 0x000000040000795c */ /* 0x000fea0000300000 */
[----:B------:R-:W-:-:S04]  /*7610*/  IMAD.MOV.U32 R3, RZ, RZ, 0x0 ;  /* 0x00000000ff037424 */ /* 0x000fc800078e00ff */
[----:B------:R-:W-:Y:S05]  /*7620*/  RET.REL.NODEC R2 `(matmul_kernel) ;  /* 0xffffff8802747950 */ /* 0x000fea0003c3ffff */
        .weak           $__internal_2_$__cuda_sm10x_tcgen05_guardrail_trap_unallocated_columns_being_dealloced
        .type           $__internal_2_$__cuda_sm10x_tcgen05_guardrail_trap_unallocated_columns_being_dealloced,@function
        .size           $__internal_2_$__cuda_sm10x_tcgen05_guardrail_trap_unallocated_columns_being_dealloced,(.L_x_20 - $__internal_2_$__cuda_sm10x_tcgen05_guardrail_trap_unallocated_columns_being_dealloced)
$__internal_2_$__cuda_sm10x_tcgen05_guardrail_trap_unallocated_columns_being_dealloced:
[----:B------:R-:W-:Y:S05]  /*7630*/  BPT.TRAP 0x1 ;  /* 0x000000040000795c */ /* 0x000fea0000300000 */
[----:B------:R-:W-:-:S04]  /*7640*/  IMAD.MOV.U32 R3, RZ, RZ, 0x0 ;  /* 0x00000000ff037424 */ /* 0x000fc800078e00ff */
[----:B------:R-:W-:Y:S05]  /*7650*/  RET.REL.NODEC R2 `(matmul_kernel) ;  /* 0xffffff8802687950 */ /* 0x000fea0003c3ffff */
.L_x_17:
[----:B------:R-:W-:-:S00]  /*7660*/  BRA `(.L_x_17) ;  /* 0xfffffffc00fc7947 */ /* 0x000fc0000383ffff */
[----:B------:R-:W-:-:S00]  /*7670*/  NOP ;  /* 0x0000000000007918 */ /* 0x000fc00000000000 */
        /* <DEDUP_REMOVED lines=8> */
.L_x_20:


//--------------------- .nv.shared.matmul_kernel  --------------------------
	.section	.nv.shared.matmul_kernel,"aw",@nobits
	.sectionflags	@""
	.align	16
	.zero		1024


//--------------------- .nv.shared.reserved.0     --------------------------
	.section	.nv.shared.reserved.0,"aw",@nobits
	.align	8
	.weak		__nv_reservedSMEM_offset_0_alias
	.size		__nv_reservedSMEM_offset_0_alias, 0, 64
	.other		__nv_reservedSMEM_offset_0_alias,@"STO_CUDA_RESERVED_SHARED STV_DEFAULT"
__nv_reservedSMEM_offset_0_alias:
	.zero		0
.nv.shared.reserved.0:
	.zero		64
	.weak		__nv_reservedSMEM_allocation_phase
	.type		__nv_reservedSMEM_allocation_phase,@object
	.size		__nv_reservedSMEM_allocation_phase,(.L_0 - __nv_reservedSMEM_allocation_phase)
__nv_reservedSMEM_allocation_phase:
	.zero		1
.L_0:
	.zero		7
	.weak		__nv_reservedSMEM_devtool_atexit_pc
	.type		__nv_reservedSMEM_devtool_atexit_pc,@object
	.size		__nv_reservedSMEM_devtool_atexit_pc,(__nv_reservedSMEM_allocation_mask - __nv_reservedSMEM_devtool_atexit_pc)
__nv_reservedSMEM_devtool_atexit_pc:
	.zero		8
	.weak		__nv_reservedSMEM_allocation_mask
	.type		__nv_reservedSMEM_allocation_mask,@object
	.size		__nv_reservedSMEM_allocation_mask,(.L_2 - __nv_reservedSMEM_allocation_mask)
__nv_reservedSMEM_allocation_mask:
	.zero		4
.L_2:


//--------------------- .nv.constant0.matmul_kernel --------------------------
	.section	.nv.constant0.matmul_kernel,"a",@progbits
	.sectionflags	@""
	.align	4
.nv.constant0.matmul_kernel:
	.zero		976


//--------------------- SYMBOLS --------------------------

	.type		.nv.reservedSmem.offset0,@object
	.size		.nv.reservedSmem.offset0,0x4
	.type		.nv.reservedSmem.cap,@object
	.size		.nv.reservedSmem.cap,0x4
